	.target	sm_90a

	.elftype	@"ET_EXEC"


//--------------------- .note.nv.tkinfo           --------------------------
	.section	.note.nv.tkinfo,"",@"SHT_NOTE"
	.sectionflags	@"SHF_NOTE_NV_TKINFO"
	.tkinfo
        /*0018*/ 	.word	0x00000002
        /*0030*/ 	.string	""
        /*0030*/ 	.string	"ptxas"
        /*0030*/ 	.string	"Cuda compilation tools, release 13.0, V13.0.88"
        /*0030*/ 	.string	"Build cuda_13.0.r13.0/compiler.36424714_0"
        /*0030*/ 	.string	"-arch sm_90a -m 64 "



//--------------------- .note.nv.cuinfo           --------------------------
	.section	.note.nv.cuinfo,"",@"SHT_NOTE"
	.sectionflags	@"SHF_NOTE_NV_CUINFO"
        /*0018*/ 	.short	0x0002
        /*001a*/ 	.short	0x005a
        /*001c*/ 	.short	0x0082
	.zero		2


//--------------------- .nv.info                  --------------------------
	.section	.nv.info,"",@"SHT_CUDA_INFO"
	.align	4


	//----- nvinfo : EIATTR_REGCOUNT
	.align		4
        /*0000*/ 	.byte	0x04, 0x2f
        /*0002*/ 	.short	(.L_15 - .L_14)
	.align		4
.L_14:
        /*0004*/ 	.word	index@(_ZN7cutlass13device_kernelINS_4gemm6kernel13GemmUniversalIN4cute5tupleIJiiiiEEENS1_10collective13CollectiveMmaINS1_34MainloopSm90TmaGmmaWarpSpecializedILi5ENS5_IJNS4_1CILi1EEENSA_ILi2EEESB_EEENS1_32KernelTmaWarpSpecializedPingpongEEENS5_IJNSA_ILi64EEESG_NSA_ILi128EEEEEEaNS5_IJlSB_lEEEaSJ_NS4_8TiledMMAINS4_8MMA_AtomIJNS4_4SM904GMMA26MMA_64x64x32_S32S8S8_SS_TNEEEENS4_6LayoutINS5_IJSB_SB_SB_EEENS5_IJNSA_ILi0EEESS_SS_EEEEENS5_IJNS4_10UnderscoreESV_SV_EEEEENS4_23SM90_TMA_LOAD_MULTICASTENS4_14ComposedLayoutINS4_7SwizzleILi3ELi4ELi3EEENS4_18smem_ptr_flag_bitsILi8EEENSQ_INS5_IJNSA_ILi8EEESH_EEENS5_IJSH_SB_EEEEEEEvNS4_8identityENS4_13SM90_TMA_LOADES18_vS19_EENS_8epilogue10collective6detail29Sm90TmaWarpSpecializedAdapterINS1D_15DefaultEpilogueIaSJ_SJ_NS1C_6thread17LinearCombinationIaLi1EiiLNS1H_9ScaleType4KindE0ELNS_15FloatRoundStyleE2EaEENS1_15EpilogueDefaultEEEEEvvEEEEvNT_6ParamsE)
        /*0008*/ 	.word	0x000000a8


	//----- nvinfo : EIATTR_FRAME_SIZE
	.align		4
.L_15:
        /*000c*/ 	.byte	0x04, 0x11
        /*000e*/ 	.short	(.L_17 - .L_16)
	.align		4
.L_16:
        /*0010*/ 	.word	index@(_ZN7cutlass13device_kernelINS_4gemm6kernel13GemmUniversalIN4cute5tupleIJiiiiEEENS1_10collective13CollectiveMmaINS1_34MainloopSm90TmaGmmaWarpSpecializedILi5ENS5_IJNS4_1CILi1EEENSA_ILi2EEESB_EEENS1_32KernelTmaWarpSpecializedPingpongEEENS5_IJNSA_ILi64EEESG_NSA_ILi128EEEEEEaNS5_IJlSB_lEEEaSJ_NS4_8TiledMMAINS4_8MMA_AtomIJNS4_4SM904GMMA26MMA_64x64x32_S32S8S8_SS_TNEEEENS4_6LayoutINS5_IJSB_SB_SB_EEENS5_IJNSA_ILi0EEESS_SS_EEEEENS5_IJNS4_10UnderscoreESV_SV_EEEEENS4_23SM90_TMA_LOAD_MULTICASTENS4_14ComposedLayoutINS4_7SwizzleILi3ELi4ELi3EEENS4_18smem_ptr_flag_bitsILi8EEENSQ_INS5_IJNSA_ILi8EEESH_EEENS5_IJSH_SB_EEEEEEEvNS4_8identityENS4_13SM90_TMA_LOADES18_vS19_EENS_8epilogue10collective6detail29Sm90TmaWarpSpecializedAdapterINS1D_15DefaultEpilogueIaSJ_SJ_NS1C_6thread17LinearCombinationIaLi1EiiLNS1H_9ScaleType4KindE0ELNS_15FloatRoundStyleE2EaEENS1_15EpilogueDefaultEEEEEvvEEEEvNT_6ParamsE)
        /*0014*/ 	.word	0x00000008


	//----- nvinfo : EIATTR_MIN_STACK_SIZE
	.align		4
.L_17:
        /*0018*/ 	.byte	0x04, 0x12
        /*001a*/ 	.short	(.L_19 - .L_18)
	.align		4
.L_18:
        /*001c*/ 	.word	index@(_ZN7cutlass13device_kernelINS_4gemm6kernel13GemmUniversalIN4cute5tupleIJiiiiEEENS1_10collective13CollectiveMmaINS1_34MainloopSm90TmaGmmaWarpSpecializedILi5ENS5_IJNS4_1CILi1EEENSA_ILi2EEESB_EEENS1_32KernelTmaWarpSpecializedPingpongEEENS5_IJNSA_ILi64EEESG_NSA_ILi128EEEEEEaNS5_IJlSB_lEEEaSJ_NS4_8TiledMMAINS4_8MMA_AtomIJNS4_4SM904GMMA26MMA_64x64x32_S32S8S8_SS_TNEEEENS4_6LayoutINS5_IJSB_SB_SB_EEENS5_IJNSA_ILi0EEESS_SS_EEEEENS5_IJNS4_10UnderscoreESV_SV_EEEEENS4_23SM90_TMA_LOAD_MULTICASTENS4_14ComposedLayoutINS4_7SwizzleILi3ELi4ELi3EEENS4_18smem_ptr_flag_bitsILi8EEENSQ_INS5_IJNSA_ILi8EEESH_EEENS5_IJSH_SB_EEEEEEEvNS4_8identityENS4_13SM90_TMA_LOADES18_vS19_EENS_8epilogue10collective6detail29Sm90TmaWarpSpecializedAdapterINS1D_15DefaultEpilogueIaSJ_SJ_NS1C_6thread17LinearCombinationIaLi1EiiLNS1H_9ScaleType4KindE0ELNS_15FloatRoundStyleE2EaEENS1_15EpilogueDefaultEEEEEvvEEEEvNT_6ParamsE)
        /*0020*/ 	.word	0x00000008
.L_19:


//--------------------- .nv.compat                --------------------------
	.section	.nv.compat,"",@"SHT_CUDA_COMPAT_INFO"
	.align	4
        /*0000*/ 	.byte	0x02, 0x09, 0x01, 0x00, 0x02, 0x02, 0x04, 0x00, 0x02, 0x05, 0x05, 0x00, 0x03, 0x07, 0x01, 0x01
        /*0010*/ 	.byte	0x02, 0x03, 0x01, 0x00, 0x02, 0x06, 0x01, 0x00, 0x04, 0x0b, 0x08, 0x00, 0x00, 0x00, 0x00, 0x00
        /*0020*/ 	.byte	0x00, 0x00, 0x00, 0x00


//--------------------- .nv.info._ZN7cutlass13device_kernelINS_4gemm6kernel13GemmUniversalIN4cute5tupleIJiiiiEEENS1_10collective13CollectiveMmaINS1_34MainloopSm90TmaGmmaWarpSpecializedILi5ENS5_IJNS4_1CILi1EEENSA_ILi2EEESB_EEENS1_32KernelTmaWarpSpecializedPingpongEEENS5_IJNSA_ILi64EEESG_NSA_ILi128EEEEEEaNS5_IJlSB_lEEEaSJ_NS4_8TiledMMAINS4_8MMA_AtomIJNS4_4SM904GMMA26MMA_64x64x32_S32S8S8_SS_TNEEEENS4_6LayoutINS5_IJSB_SB_SB_EEENS5_IJNSA_ILi0EEESS_SS_EEEEENS5_IJNS4_10UnderscoreESV_SV_EEEEENS4_23SM90_TMA_LOAD_MULTICASTENS4_14ComposedLayoutINS4_7SwizzleILi3ELi4ELi3EEENS4_18smem_ptr_flag_bitsILi8EEENSQ_INS5_IJNSA_ILi8EEESH_EEENS5_IJSH_SB_EEEEEEEvNS4_8identityENS4_13SM90_TMA_LOADES18_vS19_EENS_8epilogue10collective6detail29Sm90TmaWarpSpecializedAdapterINS1D_15DefaultEpilogueIaSJ_SJ_NS1C_6thread17LinearCombinationIaLi1EiiLNS1H_9ScaleType4KindE0ELNS_15FloatRoundStyleE2EaEENS1_15EpilogueDefaultEEEEEvvEEEEvNT_6ParamsE --------------------------
	.section	.nv.info._ZN7cutlass13device_kernelINS_4gemm6kernel13GemmUniversalIN4cute5tupleIJiiiiEEENS1_10collective13CollectiveMmaINS1_34MainloopSm90TmaGmmaWarpSpecializedILi5ENS5_IJNS4_1CILi1EEENSA_ILi2EEESB_EEENS1_32KernelTmaWarpSpecializedPingpongEEENS5_IJNSA_ILi64EEESG_NSA_ILi128EEEEEEaNS5_IJlSB_lEEEaSJ_NS4_8TiledMMAINS4_8MMA_AtomIJNS4_4SM904GMMA26MMA_64x64x32_S32S8S8_SS_TNEEEENS4_6LayoutINS5_IJSB_SB_SB_EEENS5_IJNSA_ILi0EEESS_SS_EEEEENS5_IJNS4_10UnderscoreESV_SV_EEEEENS4_23SM90_TMA_LOAD_MULTICASTENS4_14ComposedLayoutINS4_7SwizzleILi3ELi4ELi3EEENS4_18smem_ptr_flag_bitsILi8EEENSQ_INS5_IJNSA_ILi8EEESH_EEENS5_IJSH_SB_EEEEEEEvNS4_8identityENS4_13SM90_TMA_LOADES18_vS19_EENS_8epilogue10collective6detail29Sm90TmaWarpSpecializedAdapterINS1D_15DefaultEpilogueIaSJ_SJ_NS1C_6thread17LinearCombinationIaLi1EiiLNS1H_9ScaleType4KindE0ELNS_15FloatRoundStyleE2EaEENS1_15EpilogueDefaultEEEEEvvEEEEvNT_6ParamsE,"",@"SHT_CUDA_INFO"
	.sectionflags	@""
	.align	4


	//----- nvinfo : EIATTR_CUDA_API_VERSION
	.align		4
        /*0000*/ 	.byte	0x04, 0x37
        /*0002*/ 	.short	(.L_21 - .L_20)
.L_20:
        /*0004*/ 	.word	0x00000082


	//----- nvinfo : EIATTR_KPARAM_INFO
	.align		4
.L_21:
        /*0008*/ 	.byte	0x04, 0x17
        /*000a*/ 	.short	(.L_23 - .L_22)
.L_22:
        /*000c*/ 	.word	0x00000000
        /*0010*/ 	.short	0x0000
        /*0012*/ 	.short	0x0070
        /*0014*/ 	.byte	0x00, 0xf0, 0x01, 0x10


	//----- nvinfo : EIATTR_SPARSE_MMA_MASK
	.align		4
.L_23:
        /*0018*/ 	.byte	0x03, 0x50
        /*001a*/ 	.short	0x0000


	//----- nvinfo : EIATTR_MAXREG_COUNT
	.align		4
        /*001c*/ 	.byte	0x03, 0x1b
        /*001e*/ 	.short	0x00a8


	//----- nvinfo : EIATTR_NUM_BARRIERS
	.align		4
        /*0020*/ 	.byte	0x02, 0x4c
        /*0022*/ 	.byte	0x01
	.zero		1


	//----- nvinfo : EIATTR_EXTERNS
	.align		4
        /*0024*/ 	.byte	0x04, 0x0f
        /*0026*/ 	.short	(.L_25 - .L_24)


	//   ....[0]....
	.align		4
.L_24:
        /*0028*/ 	.word	index@(__assertfail)


	//----- nvinfo : EIATTR_ANNOTATIONS
	.align		4
.L_25:
        /*002c*/ 	.byte	0x04, 0x55
        /*002e*/ 	.short	(.L_27 - .L_26)


	//   ....[0]....
.L_26:
        /*0030*/ 	.word	0x00000001
        /*0034*/ 	.byte	0x60, 0x0d, 0x00, 0x00, 0x01, 0x00, 0x00, 0x00, 0x20, 0x3f, 0x00, 0x00, 0x01, 0x00, 0x00, 0x00
        /*0044*/ 	.byte	0xa0, 0x4b, 0x00, 0x00


	//----- nvinfo : EIATTR_MERCURY_ISA_VERSION
	.align		4
.L_27:
        /*0048*/ 	.byte	0x03, 0x5f
        /*004a*/ 	.short	0x0101


	//----- nvinfo : EIATTR_INT_WARP_WIDE_INSTR_OFFSETS
	.align		4
        /*004c*/ 	.byte	0x04, 0x31
        /*004e*/ 	.short	(.L_29 - .L_28)


	//   ....[0]....
.L_28:
        /*0050*/ 	.word	0x000004b0


	//   ....[1]....
        /*0054*/ 	.word	0x000004f0


	//   ....[2]....
        /*0058*/ 	.word	0x00000630


	//   ....[3]....
        /*005c*/ 	.word	0x00000640


	//   ....[4]....
        /*0060*/ 	.word	0x00000660


	//   ....[5]....
        /*0064*/ 	.word	0x00000680


	//   ....[6]....
        /*0068*/ 	.word	0x00000730


	//   ....[7]....
        /*006c*/ 	.word	0x00000780


	//   ....[8]....
        /*0070*/ 	.word	0x00001fd0


	//----- nvinfo : EIATTR_COOP_GROUP_MASK_REGIDS
	.align		4
.L_29:
        /*0074*/ 	.byte	0x04, 0x29
        /*0076*/ 	.short	(.L_31 - .L_30)


	//   ....[0]....
.L_30:
        /*0078*/ 	.word	0xffffffff


	//   ....[1]....
        /*007c*/ 	.word	0xffffffff


	//   ....[2]....
        /*0080*/ 	.word	0xffffffff


	//   ....[3]....
        /*0084*/ 	.word	0xffffffff


	//   ....[4]....
        /*0088*/ 	.word	0xffffffff


	//   ....[5]....
        /*008c*/ 	.word	0xffffffff


	//   ....[6]....
        /*0090*/ 	.word	0xffffffff


	//----- nvinfo : EIATTR_COOP_GROUP_INSTR_OFFSETS
	.align		4
.L_31:
        /*0094*/ 	.byte	0x04, 0x28
        /*0096*/ 	.short	(.L_33 - .L_32)


	//   ....[0]....
.L_32:
        /*0098*/ 	.word	0x00000070


	//   ....[1]....
        /*009c*/ 	.word	0x00000080


	//   ....[2]....
        /*00a0*/ 	.word	0x00000140


	//   ....[3]....
        /*00a4*/ 	.word	0x000002f0


	//   ....[4]....
        /*00a8*/ 	.word	0x00000330


	//   ....[5]....
        /*00ac*/ 	.word	0x000007d0


	//   ....[6]....
        /*00b0*/ 	.word	0x00000900


	//----- nvinfo : EIATTR_REG_RECONFIG
	.align		4
.L_33:
        /*00b4*/ 	.byte	0x01, 0x54
	.zero		2


	//----- nvinfo : EIATTR_SYSCALL_OFFSETS
	.align		4
        /*00b8*/ 	.byte	0x04, 0x46
        /*00ba*/ 	.short	(.L_35 - .L_34)


	//   ....[0]....
.L_34:
        /*00bc*/ 	.word	0x00001800


	//----- nvinfo : EIATTR_MBARRIER_INSTR_OFFSETS
	.align		4
.L_35:
        /*00c0*/ 	.byte	0x04, 0x39
        /*00c2*/ 	.short	(.L_37 - .L_36)


	//   ....[0]....
.L_36:
        /*00c4*/ 	.word	0x00000240
        /*00c8*/ 	.word	0x000000ff
        /*00cc*/ 	.word	0x00000000
        /*00d0*/ 	.short	0x0100
        /*00d2*/ 	.byte	0x08
	.zero		1


	//   ....[1]....
        /*00d4*/ 	.word	0x00000250
        /*00d8*/ 	.word	0x000000ff
        /*00dc*/ 	.word	0x00000028
        /*00e0*/ 	.short	0x0100
        /*00e2*/ 	.byte	0x08
	.zero		1


	//   ....[2]....
        /*00e4*/ 	.word	0x00000260
        /*00e8*/ 	.word	0x000000ff
        /*00ec*/ 	.word	0x00000008
        /*00f0*/ 	.short	0x0100
        /*00f2*/ 	.byte	0x08
	.zero		1


	//   ....[3]....
        /*00f4*/ 	.word	0x00000270
        /*00f8*/ 	.word	0x000000ff
        /*00fc*/ 	.word	0x00000030
        /*0100*/ 	.short	0x0100
        /*0102*/ 	.byte	0x08
	.zero		1


	//   ....[4]....
        /*0104*/ 	.word	0x00000280
        /*0108*/ 	.word	0x000000ff
        /*010c*/ 	.word	0x00000010
        /*0110*/ 	.short	0x0100
        /*0112*/ 	.byte	0x08
	.zero		1


	//   ....[5]....
        /*0114*/ 	.word	0x00000290
        /*0118*/ 	.word	0x000000ff
        /*011c*/ 	.word	0x00000038
        /*0120*/ 	.short	0x0100
        /*0122*/ 	.byte	0x08
	.zero		1


	//   ....[6]....
        /*0124*/ 	.word	0x000002a0
        /*0128*/ 	.word	0x000000ff
        /*012c*/ 	.word	0x00000018
        /*0130*/ 	.short	0x0100
        /*0132*/ 	.byte	0x08
	.zero		1


	//   ....[7]....
        /*0134*/ 	.word	0x000002b0
        /*0138*/ 	.word	0x000000ff
        /*013c*/ 	.word	0x00000040
        /*0140*/ 	.short	0x0100
        /*0142*/ 	.byte	0x08
	.zero		1


	//   ....[8]....
        /*0144*/ 	.word	0x000002c0
        /*0148*/ 	.word	0x000000ff
        /*014c*/ 	.word	0x00000020
        /*0150*/ 	.short	0x0100
        /*0152*/ 	.byte	0x08
	.zero		1


	//   ....[9]....
        /*0154*/ 	.word	0x000002d0
        /*0158*/ 	.word	0x000000ff
        /*015c*/ 	.word	0x00000048
        /*0160*/ 	.short	0x0100
        /*0162*/ 	.byte	0x08
	.zero		1


	//   ....[10]....
        /*0164*/ 	.word	0x000007b0
        /*0168*/ 	.word	0x000000ff
        /*016c*/ 	.word	0x00000080
        /*0170*/ 	.short	0x0100
        /*0172*/ 	.byte	0x08
	.zero		1


	//   ....[11]....
        /*0174*/ 	.word	0x00000850
        /*0178*/ 	.word	0x000000ff
        /*017c*/ 	.word	0x00000088
        /*0180*/ 	.short	0x0100
        /*0182*/ 	.byte	0x08
	.zero		1


	//   ....[12]....
        /*0184*/ 	.word	0x00000880
        /*0188*/ 	.word	0x000000ff
        /*018c*/ 	.word	0x00000060
        /*0190*/ 	.short	0x0100
        /*0192*/ 	.byte	0x09
	.zero		1


	//   ....[13]....
        /*0194*/ 	.word	0x00000890
        /*0198*/ 	.word	0x000000ff
        /*019c*/ 	.word	0x00000068
        /*01a0*/ 	.short	0x0100
        /*01a2*/ 	.byte	0x09
	.zero		1


	//   ....[14]....
        /*01a4*/ 	.word	0x000008a0
        /*01a8*/ 	.word	0x000000ff
        /*01ac*/ 	.word	0x00000070
        /*01b0*/ 	.short	0x0100
        /*01b2*/ 	.byte	0x09
	.zero		1


	//   ....[15]....
        /*01b4*/ 	.word	0x000008b0
        /*01b8*/ 	.word	0x000000ff
        /*01bc*/ 	.word	0x00000078
        /*01c0*/ 	.short	0x0100
        /*01c2*/ 	.byte	0x09
	.zero		1


	//   ....[16]....
        /*01c4*/ 	.word	0x000016e0
        /*01c8*/ 	.word	0x0000003e
        /*01cc*/ 	.word	0x00000000
        /*01d0*/ 	.short	0x010a
        /*01d2*/ 	.byte	0x2a
	.zero		1


	//   ....[17]....
        /*01d4*/ 	.word	0x00001890
        /*01d8*/ 	.word	0x00000003
        /*01dc*/ 	.word	0x00000000
        /*01e0*/ 	.short	0x010a
        /*01e2*/ 	.byte	0x3f
	.zero		1


	//   ....[18]....
        /*01e4*/ 	.word	0x000018d0
        /*01e8*/ 	.word	0x00000003
        /*01ec*/ 	.word	0x00000000
        /*01f0*/ 	.short	0x010a
        /*01f2*/ 	.byte	0x3f
	.zero		1


	//   ....[19]....
        /*01f4*/ 	.word	0x00001bd0
        /*01f8*/ 	.word	0x000000ff
        /*01fc*/ 	.word	0x00000000
        /*0200*/ 	.short	0x010a
        /*0202*/ 	.byte	0x04
	.zero		1


	//   ....[20]....
        /*0204*/ 	.word	0x00001c10
        /*0208*/ 	.word	0x000000ff
        /*020c*/ 	.word	0x00000000
        /*0210*/ 	.short	0x010a
        /*0212*/ 	.byte	0x04
	.zero		1


	//   ....[21]....
        /*0214*/ 	.word	0x00001e70
        /*0218*/ 	.word	0x00000005
        /*021c*/ 	.word	0x00000000
        /*0220*/ 	.short	0x0101
        /*0222*/ 	.byte	0x3f
	.zero		1


	//   ....[22]....
        /*0224*/ 	.word	0x00001f70
        /*0228*/ 	.word	0x0000003f
        /*022c*/ 	.word	0x00000000
        /*0230*/ 	.short	0x0101
        /*0232*/ 	.byte	0x2f
	.zero		1


	//   ....[23]....
        /*0234*/ 	.word	0x00002070
        /*0238*/ 	.word	0x00000003
        /*023c*/ 	.word	0x00000000
        /*0240*/ 	.short	0x0101
        /*0242*/ 	.byte	0x3f
	.zero		1


	//   ....[24]....
        /*0244*/ 	.word	0x00002130
        /*0248*/ 	.word	0x0000003e
        /*024c*/ 	.word	0x00000010
        /*0250*/ 	.short	0x010a
        /*0252*/ 	.byte	0x2a
	.zero		1


	//   ....[25]....
        /*0254*/ 	.word	0x00003f40
        /*0258*/ 	.word	0x00000041
        /*025c*/ 	.word	0x00000000
        /*0260*/ 	.short	0x0101
        /*0262*/ 	.byte	0x2f
	.zero		1


	//   ....[26]....
        /*0264*/ 	.word	0x000048f0
        /*0268*/ 	.word	0x0000000d
        /*026c*/ 	.word	0x00000028
        /*0270*/ 	.short	0x010a
        /*0272*/ 	.byte	0x3f
	.zero		1


	//   ....[27]....
        /*0274*/ 	.word	0x00004cb0
        /*0278*/ 	.word	0x00000005
        /*027c*/ 	.word	0x00000088
        /*0280*/ 	.short	0x0101
        /*0282*/ 	.byte	0x3f
	.zero		1


	//   ....[28]....
        /*0284*/ 	.word	0x00005440
        /*0288*/ 	.word	0x00000007
        /*028c*/ 	.word	0x00000000
        /*0290*/ 	.short	0x010a
        /*0292*/ 	.byte	0x3f
	.zero		1


	//   ....[29]....
        /*0294*/ 	.word	0x000054c0
        /*0298*/ 	.word	0x00000008
        /*029c*/ 	.word	0x00000000
        /*02a0*/ 	.short	0x010a
        /*02a2*/ 	.byte	0x3f
	.zero		1


	//   ....[30]....
        /*02a4*/ 	.word	0x00005550
        /*02a8*/ 	.word	0x00000009
        /*02ac*/ 	.word	0x00000000
        /*02b0*/ 	.short	0x010a
        /*02b2*/ 	.byte	0x3f
	.zero		1


	//   ....[31]....
        /*02b4*/ 	.word	0x000055e0
        /*02b8*/ 	.word	0x00000006
        /*02bc*/ 	.word	0x00000000
        /*02c0*/ 	.short	0x010a
        /*02c2*/ 	.byte	0x3f
	.zero		1


	//   ....[32]....
        /*02c4*/ 	.word	0x00005670
        /*02c8*/ 	.word	0x00000003
        /*02cc*/ 	.word	0x00000000
        /*02d0*/ 	.short	0x010a
        /*02d2*/ 	.byte	0x3f
	.zero		1


	//   ....[33]....
        /*02d4*/ 	.word	0x000056d0
        /*02d8*/ 	.word	0x00000040
        /*02dc*/ 	.word	0x00000000
        /*02e0*/ 	.short	0x010a
        /*02e2*/ 	.byte	0x3f
	.zero		1


	//   ....[34]....
        /*02e4*/ 	.word	0x00005720
        /*02e8*/ 	.word	0x00000003
        /*02ec*/ 	.word	0x00000000
        /*02f0*/ 	.short	0x010a
        /*02f2*/ 	.byte	0x3f
	.zero		1


	//   ....[35]....
        /*02f4*/ 	.word	0x00005780
        /*02f8*/ 	.word	0x00000005
        /*02fc*/ 	.word	0x00000000
        /*0300*/ 	.short	0x010a
        /*0302*/ 	.byte	0x3f
	.zero		1


	//   ....[36]....
        /*0304*/ 	.word	0x000057d0
        /*0308*/ 	.word	0x00000040
        /*030c*/ 	.word	0x00000010
        /*0310*/ 	.short	0x010a
        /*0312*/ 	.byte	0x3f
	.zero		1


	//   ....[37]....
        /*0314*/ 	.word	0x000058a0
        /*0318*/ 	.word	0x0000000d
        /*031c*/ 	.word	0x00000028
        /*0320*/ 	.short	0x010a
        /*0322*/ 	.byte	0x3f
	.zero		1


	//   ....[38]....
        /*0324*/ 	.word	0x00005970
        /*0328*/ 	.word	0x00000007
        /*032c*/ 	.word	0x00000000
        /*0330*/ 	.short	0x010a
        /*0332*/ 	.byte	0x3f
	.zero		1


	//   ....[39]....
        /*0334*/ 	.word	0x000059c0
        /*0338*/ 	.word	0x00000008
        /*033c*/ 	.word	0x00000000
        /*0340*/ 	.short	0x010a
        /*0342*/ 	.byte	0x3f
	.zero		1


	//   ....[40]....
        /*0344*/ 	.word	0x00005a10
        /*0348*/ 	.word	0x00000009
        /*034c*/ 	.word	0x00000000
        /*0350*/ 	.short	0x010a
        /*0352*/ 	.byte	0x3f
	.zero		1


	//   ....[41]....
        /*0354*/ 	.word	0x00005a60
        /*0358*/ 	.word	0x00000006
        /*035c*/ 	.word	0x00000000
        /*0360*/ 	.short	0x010a
        /*0362*/ 	.byte	0x3f
	.zero		1


	//----- nvinfo : EIATTR_NUM_MBARRIERS
	.align		4
.L_37:
        /*0364*/ 	.byte	0x03, 0x38
        /*0366*/ 	.short	0x0010


	//----- nvinfo : EIATTR_EXIT_INSTR_OFFSETS
	.align		4
        /*0368*/ 	.byte	0x04, 0x1c
        /*036a*/ 	.short	(.L_39 - .L_38)


	//   ....[0]....
.L_38:
        /*036c*/ 	.word	0x000013a0


	//   ....[1]....
        /*0370*/ 	.word	0x00001400


	//   ....[2]....
        /*0374*/ 	.word	0x000045d0


	//   ....[3]....
        /*0378*/ 	.word	0x00004600


	//   ....[4]....
        /*037c*/ 	.word	0x000056c0


	//----- nvinfo : EIATTR_MAX_THREADS
	.align		4
.L_39:
        /*0380*/ 	.byte	0x04, 0x05
        /*0382*/ 	.short	(.L_41 - .L_40)
.L_40:
        /*0384*/ 	.word	0x00000180
        /*0388*/ 	.word	0x00000001
        /*038c*/ 	.word	0x00000001


	//----- nvinfo : EIATTR_CRS_STACK_SIZE
	.align		4
.L_41:
        /*0390*/ 	.byte	0x04, 0x1e
        /*0392*/ 	.short	(.L_43 - .L_42)
.L_42:
        /*0394*/ 	.word	0x00000000


	//----- nvinfo : EIATTR_CBANK_PARAM_SIZE
	.align		4
.L_43:
        /*0398*/ 	.byte	0x03, 0x19
        /*039a*/ 	.short	0x0470


	//----- nvinfo : EIATTR_PARAM_CBANK
	.align		4
        /*039c*/ 	.byte	0x04, 0x0a
        /*039e*/ 	.short	(.L_45 - .L_44)
	.align		4
.L_44:
        /*03a0*/ 	.word	index@(.nv.constant0._ZN7cutlass13device_kernelINS_4gemm6kernel13GemmUniversalIN4cute5tupleIJiiiiEEENS1_10collective13CollectiveMmaINS1_34MainloopSm90TmaGmmaWarpSpecializedILi5ENS5_IJNS4_1CILi1EEENSA_ILi2EEESB_EEENS1_32KernelTmaWarpSpecializedPingpongEEENS5_IJNSA_ILi64EEESG_NSA_ILi128EEEEEEaNS5_IJlSB_lEEEaSJ_NS4_8TiledMMAINS4_8MMA_AtomIJNS4_4SM904GMMA26MMA_64x64x32_S32S8S8_SS_TNEEEENS4_6LayoutINS5_IJSB_SB_SB_EEENS5_IJNSA_ILi0EEESS_SS_EEEEENS5_IJNS4_10UnderscoreESV_SV_EEEEENS4_23SM90_TMA_LOAD_MULTICASTENS4_14ComposedLayoutINS4_7SwizzleILi3ELi4ELi3EEENS4_18smem_ptr_flag_bitsILi8EEENSQ_INS5_IJNSA_ILi8EEESH_EEENS5_IJSH_SB_EEEEEEEvNS4_8identityENS4_13SM90_TMA_LOADES18_vS19_EENS_8epilogue10collective6detail29Sm90TmaWarpSpecializedAdapterINS1D_15DefaultEpilogueIaSJ_SJ_NS1C_6thread17LinearCombinationIaLi1EiiLNS1H_9ScaleType4KindE0ELNS_15FloatRoundStyleE2EaEENS1_15EpilogueDefaultEEEEEvvEEEEvNT_6ParamsE)
        /*03a4*/ 	.short	0x0210
        /*03a6*/ 	.short	0x0470


	//----- nvinfo : EIATTR_SW_WAR
	.align		4
.L_45:
        /*03a8*/ 	.byte	0x04, 0x36
        /*03aa*/ 	.short	(.L_47 - .L_46)
.L_46:
        /*03ac*/ 	.word	0x00000008
.L_47:


//--------------------- .nv.callgraph             --------------------------
	.section	.nv.callgraph,"",@"SHT_CUDA_CALLGRAPH"
	.align	4
	.sectionentsize	8
	.align		4
        /*0000*/ 	.word	0x00000000
	.align		4
        /*0004*/ 	.word	0xffffffff
	.align		4
        /*0008*/ 	.word	index@(_ZN7cutlass13device_kernelINS_4gemm6kernel13GemmUniversalIN4cute5tupleIJiiiiEEENS1_10collective13CollectiveMmaINS1_34MainloopSm90TmaGmmaWarpSpecializedILi5ENS5_IJNS4_1CILi1EEENSA_ILi2EEESB_EEENS1_32KernelTmaWarpSpecializedPingpongEEENS5_IJNSA_ILi64EEESG_NSA_ILi128EEEEEEaNS5_IJlSB_lEEEaSJ_NS4_8TiledMMAINS4_8MMA_AtomIJNS4_4SM904GMMA26MMA_64x64x32_S32S8S8_SS_TNEEEENS4_6LayoutINS5_IJSB_SB_SB_EEENS5_IJNSA_ILi0EEESS_SS_EEEEENS5_IJNS4_10UnderscoreESV_SV_EEEEENS4_23SM90_TMA_LOAD_MULTICASTENS4_14ComposedLayoutINS4_7SwizzleILi3ELi4ELi3EEENS4_18smem_ptr_flag_bitsILi8EEENSQ_INS5_IJNSA_ILi8EEESH_EEENS5_IJSH_SB_EEEEEEEvNS4_8identityENS4_13SM90_TMA_LOADES18_vS19_EENS_8epilogue10collective6detail29Sm90TmaWarpSpecializedAdapterINS1D_15DefaultEpilogueIaSJ_SJ_NS1C_6thread17LinearCombinationIaLi1EiiLNS1H_9ScaleType4KindE0ELNS_15FloatRoundStyleE2EaEENS1_15EpilogueDefaultEEEEEvvEEEEvNT_6ParamsE)
	.align		4
        /*000c*/ 	.word	index@(__assertfail)
	.align		4
        /*0010*/ 	.word	0x00000000
	.align		4
        /*0014*/ 	.word	0xfffffffe
	.align		4
        /*0018*/ 	.word	0x00000000
	.align		4
        /*001c*/ 	.word	0xfffffffd
	.align		4
        /*0020*/ 	.word	0x00000000
	.align		4
        /*0024*/ 	.word	0xfffffffc


//--------------------- .nv.constant4             --------------------------
	.section	.nv.constant4,"a",@progbits
	.align	8
	.align		8
.nv.constant4:
        /*0000*/ 	.dword	__assertfail
	.align		8
        /*0008*/ 	.dword	__unnamed_1
	.align		8
        /*0010*/ 	.dword	_ZN39_INTERNAL_7b183f83_4_k_cu_05e62d06_48624cuda3std3__45__cpo5beginE
	.align		8
        /*0018*/ 	.dword	_ZN39_INTERNAL_7b183f83_4_k_cu_05e62d06_48624cuda3std3__45__cpo3endE
	.align		8
        /*0020*/ 	.dword	_ZN39_INTERNAL_7b183f83_4_k_cu_05e62d06_48624cuda3std3__45__cpo6cbeginE
	.align		8
        /*0028*/ 	.dword	_ZN39_INTERNAL_7b183f83_4_k_cu_05e62d06_48624cuda3std3__45__cpo4cendE
	.align		8
        /*0030*/ 	.dword	_ZN39_INTERNAL_7b183f83_4_k_cu_05e62d06_48624cuda3std3__441_GLOBAL__N__7b183f83_4_k_cu_05e62d06_48626ignoreE
	.align		8
        /*0038*/ 	.dword	_ZN39_INTERNAL_7b183f83_4_k_cu_05e62d06_48624cuda3std3__419piecewise_constructE
	.align		8
        /*0040*/ 	.dword	_ZN39_INTERNAL_7b183f83_4_k_cu_05e62d06_48624cuda3std3__48in_placeE
	.align		8
        /*0048*/ 	.dword	_ZN39_INTERNAL_7b183f83_4_k_cu_05e62d06_48624cuda3std6ranges3__45__cpo4swapE
	.align		8
        /*0050*/ 	.dword	_ZN39_INTERNAL_7b183f83_4_k_cu_05e62d06_48624cuda3std6ranges3__45__cpo9iter_moveE
	.align		8
        /*0058*/ 	.dword	_ZN39_INTERNAL_7b183f83_4_k_cu_05e62d06_48624cute7productE
	.align		8
        /*0060*/ 	.dword	_ZN39_INTERNAL_7b183f83_4_k_cu_05e62d06_48624cute1_E
	.align		8
        /*0068*/ 	.dword	$str$22
	.align		8
        /*0070*/ 	.dword	$str$23


//--------------------- .text._ZN7cutlass13device_kernelINS_4gemm6kernel13GemmUniversalIN4cute5tupleIJiiiiEEENS1_10collective13CollectiveMmaINS1_34MainloopSm90TmaGmmaWarpSpecializedILi5ENS5_IJNS4_1CILi1EEENSA_ILi2EEESB_EEENS1_32KernelTmaWarpSpecializedPingpongEEENS5_IJNSA_ILi64EEESG_NSA_ILi128EEEEEEaNS5_IJlSB_lEEEaSJ_NS4_8TiledMMAINS4_8MMA_AtomIJNS4_4SM904GMMA26MMA_64x64x32_S32S8S8_SS_TNEEEENS4_6LayoutINS5_IJSB_SB_SB_EEENS5_IJNSA_ILi0EEESS_SS_EEEEENS5_IJNS4_10UnderscoreESV_SV_EEEEENS4_23SM90_TMA_LOAD_MULTICASTENS4_14ComposedLayoutINS4_7SwizzleILi3ELi4ELi3EEENS4_18smem_ptr_flag_bitsILi8EEENSQ_INS5_IJNSA_ILi8EEESH_EEENS5_IJSH_SB_EEEEEEEvNS4_8identityENS4_13SM90_TMA_LOADES18_vS19_EENS_8epilogue10collective6detail29Sm90TmaWarpSpecializedAdapterINS1D_15DefaultEpilogueIaSJ_SJ_NS1C_6thread17LinearCombinationIaLi1EiiLNS1H_9ScaleType4KindE0ELNS_15FloatRoundStyleE2EaEENS1_15EpilogueDefaultEEEEEvvEEEEvNT_6ParamsE --------------------------
	.section	.text._ZN7cutlass13device_kernelINS_4gemm6kernel13GemmUniversalIN4cute5tupleIJiiiiEEENS1_10collective13CollectiveMmaINS1_34MainloopSm90TmaGmmaWarpSpecializedILi5ENS5_IJNS4_1CILi1EEENSA_ILi2EEESB_EEENS1_32KernelTmaWarpSpecializedPingpongEEENS5_IJNSA_ILi64EEESG_NSA_ILi128EEEEEEaNS5_IJlSB_lEEEaSJ_NS4_8TiledMMAINS4_8MMA_AtomIJNS4_4SM904GMMA26MMA_64x64x32_S32S8S8_SS_TNEEEENS4_6LayoutINS5_IJSB_SB_SB_EEENS5_IJNSA_ILi0EEESS_SS_EEEEENS5_IJNS4_10UnderscoreESV_SV_EEEEENS4_23SM90_TMA_LOAD_MULTICASTENS4_14ComposedLayoutINS4_7SwizzleILi3ELi4ELi3EEENS4_18smem_ptr_flag_bitsILi8EEENSQ_INS5_IJNSA_ILi8EEESH_EEENS5_IJSH_SB_EEEEEEEvNS4_8identityENS4_13SM90_TMA_LOADES18_vS19_EENS_8epilogue10collective6detail29Sm90TmaWarpSpecializedAdapterINS1D_15DefaultEpilogueIaSJ_SJ_NS1C_6thread17LinearCombinationIaLi1EiiLNS1H_9ScaleType4KindE0ELNS_15FloatRoundStyleE2EaEENS1_15EpilogueDefaultEEEEEvvEEEEvNT_6ParamsE,"ax",@progbits
	.align	128
.text._ZN7cutlass13device_kernelINS_4gemm6kernel13GemmUniversalIN4cute5tupleIJiiiiEEENS1_10collective13CollectiveMmaINS1_34MainloopSm90TmaGmmaWarpSpecializedILi5ENS5_IJNS4_1CILi1EEENSA_ILi2EEESB_EEENS1_32KernelTmaWarpSpecializedPingpongEEENS5_IJNSA_ILi64EEESG_NSA_ILi128EEEEEEaNS5_IJlSB_lEEEaSJ_NS4_8TiledMMAINS4_8MMA_AtomIJNS4_4SM904GMMA26MMA_64x64x32_S32S8S8_SS_TNEEEENS4_6LayoutINS5_IJSB_SB_SB_EEENS5_IJNSA_ILi0EEESS_SS_EEEEENS5_IJNS4_10UnderscoreESV_SV_EEEEENS4_23SM90_TMA_LOAD_MULTICASTENS4_14ComposedLayoutINS4_7SwizzleILi3ELi4ELi3EEENS4_18smem_ptr_flag_bitsILi8EEENSQ_INS5_IJNSA_ILi8EEESH_EEENS5_IJSH_SB_EEEEEEEvNS4_8identityENS4_13SM90_TMA_LOADES18_vS19_EENS_8epilogue10collective6detail29Sm90TmaWarpSpecializedAdapterINS1D_15DefaultEpilogueIaSJ_SJ_NS1C_6thread17LinearCombinationIaLi1EiiLNS1H_9ScaleType4KindE0ELNS_15FloatRoundStyleE2EaEENS1_15EpilogueDefaultEEEEEvvEEEEvNT_6ParamsE:
        .type           _ZN7cutlass13device_kernelINS_4gemm6kernel13GemmUniversalIN4cute5tupleIJiiiiEEENS1_10collective13CollectiveMmaINS1_34MainloopSm90TmaGmmaWarpSpecializedILi5ENS5_IJNS4_1CILi1EEENSA_ILi2EEESB_EEENS1_32KernelTmaWarpSpecializedPingpongEEENS5_IJNSA_ILi64EEESG_NSA_ILi128EEEEEEaNS5_IJlSB_lEEEaSJ_NS4_8TiledMMAINS4_8MMA_AtomIJNS4_4SM904GMMA26MMA_64x64x32_S32S8S8_SS_TNEEEENS4_6LayoutINS5_IJSB_SB_SB_EEENS5_IJNSA_ILi0EEESS_SS_EEEEENS5_IJNS4_10UnderscoreESV_SV_EEEEENS4_23SM90_TMA_LOAD_MULTICASTENS4_14ComposedLayoutINS4_7SwizzleILi3ELi4ELi3EEENS4_18smem_ptr_flag_bitsILi8EEENSQ_INS5_IJNSA_ILi8EEESH_EEENS5_IJSH_SB_EEEEEEEvNS4_8identityENS4_13SM90_TMA_LOADES18_vS19_EENS_8epilogue10collective6detail29Sm90TmaWarpSpecializedAdapterINS1D_15DefaultEpilogueIaSJ_SJ_NS1C_6thread17LinearCombinationIaLi1EiiLNS1H_9ScaleType4KindE0ELNS_15FloatRoundStyleE2EaEENS1_15EpilogueDefaultEEEEEvvEEEEvNT_6ParamsE,@function
        .size           _ZN7cutlass13device_kernelINS_4gemm6kernel13GemmUniversalIN4cute5tupleIJiiiiEEENS1_10collective13CollectiveMmaINS1_34MainloopSm90TmaGmmaWarpSpecializedILi5ENS5_IJNS4_1CILi1EEENSA_ILi2EEESB_EEENS1_32KernelTmaWarpSpecializedPingpongEEENS5_IJNSA_ILi64EEESG_NSA_ILi128EEEEEEaNS5_IJlSB_lEEEaSJ_NS4_8TiledMMAINS4_8MMA_AtomIJNS4_4SM904GMMA26MMA_64x64x32_S32S8S8_SS_TNEEEENS4_6LayoutINS5_IJSB_SB_SB_EEENS5_IJNSA_ILi0EEESS_SS_EEEEENS5_IJNS4_10UnderscoreESV_SV_EEEEENS4_23SM90_TMA_LOAD_MULTICASTENS4_14ComposedLayoutINS4_7SwizzleILi3ELi4ELi3EEENS4_18smem_ptr_flag_bitsILi8EEENSQ_INS5_IJNSA_ILi8EEESH_EEENS5_IJSH_SB_EEEEEEEvNS4_8identityENS4_13SM90_TMA_LOADES18_vS19_EENS_8epilogue10collective6detail29Sm90TmaWarpSpecializedAdapterINS1D_15DefaultEpilogueIaSJ_SJ_NS1C_6thread17LinearCombinationIaLi1EiiLNS1H_9ScaleType4KindE0ELNS_15FloatRoundStyleE2EaEENS1_15EpilogueDefaultEEEEEvvEEEEvNT_6ParamsE,(.L_x_143 - _ZN7cutlass13device_kernelINS_4gemm6kernel13GemmUniversalIN4cute5tupleIJiiiiEEENS1_10collective13CollectiveMmaINS1_34MainloopSm90TmaGmmaWarpSpecializedILi5ENS5_IJNS4_1CILi1EEENSA_ILi2EEESB_EEENS1_32KernelTmaWarpSpecializedPingpongEEENS5_IJNSA_ILi64EEESG_NSA_ILi128EEEEEEaNS5_IJlSB_lEEEaSJ_NS4_8TiledMMAINS4_8MMA_AtomIJNS4_4SM904GMMA26MMA_64x64x32_S32S8S8_SS_TNEEEENS4_6LayoutINS5_IJSB_SB_SB_EEENS5_IJNSA_ILi0EEESS_SS_EEEEENS5_IJNS4_10UnderscoreESV_SV_EEEEENS4_23SM90_TMA_LOAD_MULTICASTENS4_14ComposedLayoutINS4_7SwizzleILi3ELi4ELi3EEENS4_18smem_ptr_flag_bitsILi8EEENSQ_INS5_IJNSA_ILi8EEESH_EEENS5_IJSH_SB_EEEEEEEvNS4_8identityENS4_13SM90_TMA_LOADES18_vS19_EENS_8epilogue10collective6detail29Sm90TmaWarpSpecializedAdapterINS1D_15DefaultEpilogueIaSJ_SJ_NS1C_6thread17LinearCombinationIaLi1EiiLNS1H_9ScaleType4KindE0ELNS_15FloatRoundStyleE2EaEENS1_15EpilogueDefaultEEEEEvvEEEEvNT_6ParamsE)
        .other          _ZN7cutlass13device_kernelINS_4gemm6kernel13GemmUniversalIN4cute5tupleIJiiiiEEENS1_10collective13CollectiveMmaINS1_34MainloopSm90TmaGmmaWarpSpecializedILi5ENS5_IJNS4_1CILi1EEENSA_ILi2EEESB_EEENS1_32KernelTmaWarpSpecializedPingpongEEENS5_IJNSA_ILi64EEESG_NSA_ILi128EEEEEEaNS5_IJlSB_lEEEaSJ_NS4_8TiledMMAINS4_8MMA_AtomIJNS4_4SM904GMMA26MMA_64x64x32_S32S8S8_SS_TNEEEENS4_6LayoutINS5_IJSB_SB_SB_EEENS5_IJNSA_ILi0EEESS_SS_EEEEENS5_IJNS4_10UnderscoreESV_SV_EEEEENS4_23SM90_TMA_LOAD_MULTICASTENS4_14ComposedLayoutINS4_7SwizzleILi3ELi4ELi3EEENS4_18smem_ptr_flag_bitsILi8EEENSQ_INS5_IJNSA_ILi8EEESH_EEENS5_IJSH_SB_EEEEEEEvNS4_8identityENS4_13SM90_TMA_LOADES18_vS19_EENS_8epilogue10collective6detail29Sm90TmaWarpSpecializedAdapterINS1D_15DefaultEpilogueIaSJ_SJ_NS1C_6thread17LinearCombinationIaLi1EiiLNS1H_9ScaleType4KindE0ELNS_15FloatRoundStyleE2EaEENS1_15EpilogueDefaultEEEEEvvEEEEvNT_6ParamsE,@"STO_CUDA_ENTRY STV_DEFAULT"
_ZN7cutlass13device_kernelINS_4gemm6kernel13GemmUniversalIN4cute5tupleIJiiiiEEENS1_10collective13CollectiveMmaINS1_34MainloopSm90TmaGmmaWarpSpecializedILi5ENS5_IJNS4_1CILi1EEENSA_ILi2EEESB_EEENS1_32KernelTmaWarpSpecializedPingpongEEENS5_IJNSA_ILi64EEESG_NSA_ILi128EEEEEEaNS5_IJlSB_lEEEaSJ_NS4_8TiledMMAINS4_8MMA_AtomIJNS4_4SM904GMMA26MMA_64x64x32_S32S8S8_SS_TNEEEENS4_6LayoutINS5_IJSB_SB_SB_EEENS5_IJNSA_ILi0EEESS_SS_EEEEENS5_IJNS4_10UnderscoreESV_SV_EEEEENS4_23SM90_TMA_LOAD_MULTICASTENS4_14ComposedLayoutINS4_7SwizzleILi3ELi4ELi3EEENS4_18smem_ptr_flag_bitsILi8EEENSQ_INS5_IJNSA_ILi8EEESH_EEENS5_IJSH_SB_EEEEEEEvNS4_8identityENS4_13SM90_TMA_LOADES18_vS19_EENS_8epilogue10collective6detail29Sm90TmaWarpSpecializedAdapterINS1D_15DefaultEpilogueIaSJ_SJ_NS1C_6thread17LinearCombinationIaLi1EiiLNS1H_9ScaleType4KindE0ELNS_15FloatRoundStyleE2EaEENS1_15EpilogueDefaultEEEEEvvEEEEvNT_6ParamsE:
[----:B------:R-:W0:Y:S02]  /*0000*/  LDC R1, c[0x0][0x28] ;  /* 0x00000a00ff017b82 */ /* 0x000e240000000800 */
[----:B0-----:R-:W-:Y:S01]  /*0010*/  VIADD R1, R1, 0xfffffff8 ;  /* 0xfffffff801017836 */ /* 0x001fe20000000000 */
[----:B------:R-:W0:Y:S01]  /*0020*/  S2R R4, SR_TID.X ;  /* 0x0000000000047919 */ /* 0x000e220000002100 */
[----:B------:R-:W-:Y:S01]  /*0030*/  ELECT P0, URZ, PT ;  /* 0x00000000003f782f */ /* 0x000fe20003800000 */
[----:B------:R-:W-:Y:S01]  /*0040*/  BSSY B0, `(.L_x_0) ;  /* 0x000000f000007945 */ /* 0x000fe20003800000 */
[--C-:B0-----:R-:W-:Y:S02]  /*0050*/  SHF.R.U32.HI R2, RZ, 0x5, R4.reuse ;  /* 0x00000005ff027819 */ /* 0x101fe40000011604 */
[----:B------:R-:W-:-:S03]  /*0060*/  SHF.R.U32.HI R7, RZ, 0x7, R4 ;  /* 0x00000007ff077819 */ /* 0x000fc60000011604 */
[----:B------:R-:W0:Y:S04]  /*0070*/  SHFL.IDX PT, R5, R2, RZ, 0x1f ;  /* 0x00001fff02057589 */ /* 0x000e2800000e0000 */
[----:B------:R1:W2:Y:S01]  /*0080*/  SHFL.IDX PT, R10, R7, RZ, 0x1f ;  /* 0x00001fff070a7589 */ /* 0x0002a200000e0000 */
[----:B0-----:R-:W-:-:S13]  /*0090*/  ISETP.NE.OR P0, PT, R5, RZ, !P0 ;  /* 0x000000ff0500720c */ /* 0x001fda0004705670 */
[----:B-12---:R-:W-:Y:S05]  /*00a0*/  @P0 BRA `(.L_x_1) ;  /* 0x0000000000200947 */ /* 0x006fea0003800000 */
[----:B------:R-:W-:Y:S02]  /*00b0*/  ULDC.64 UR4, c[0x0][0x198] ;  /* 0x0000660000047ab9 */ /* 0x000fe40000000a00 */
[----:B------:R-:W-:Y:S02]  /*00c0*/  UIADD3 UR6, UP0, UR4, 0xf0, URZ ;  /* 0x000000f004067890 */ /* 0x000fe4000ff1e03f */
[----:B------:R-:W-:Y:S02]  /*00d0*/  UIADD3 UR4, UP1, UR4, 0x1f0, URZ ;  /* 0x000001f004047890 */ /* 0x000fe4000ff3e03f */
[----:B------:R-:W-:Y:S02]  /*00e0*/  UIADD3.X UR7, URZ, UR5, URZ, UP0, !UPT ;  /* 0x000000053f077290 */ /* 0x000fe400087fe43f */
[----:B------:R-:W-:-:S07]  /*00f0*/  UIADD3.X UR5, URZ, UR5, URZ, UP1, !UPT ;  /* 0x000000053f057290 */ /* 0x000fce0008ffe43f */
[----:B------:R0:W-:Y:S02]  /*0100*/  UTMACCTL.PF [UR6] ;  /* 0x00000000060079b9 */ /* 0x0001e40008040000 */
[----:B------:R0:W-:Y:S02]  /*0110*/  UTMACCTL.PF [UR4] ;  /* 0x00000000040079b9 */ /* 0x0001e40008040000 */
[----:B0-----:R-:W-:Y:S01]  /*0120*/  NOP ;  /* 0x0000000000007918 */ /* 0x001fe20000000000 */
.L_x_1:
[----:B------:R-:W-:Y:S05]  /*0130*/  BSYNC B0 ;  /* 0x0000000000007941 */ /* 0x000fea0003800000 */
.L_x_0:
[----:B------:R-:W0:Y:S02]  /*0140*/  SHFL.IDX PT, R8, R2, RZ, 0x1f ;  /* 0x00001fff02087589 */ /* 0x000e2400000e0000 */
[----:B0-----:R-:W-:-:S13]  /*0150*/  ISETP.NE.AND P0, PT, R8, RZ, PT ;  /* 0x000000ff0800720c */ /* 0x001fda0003f05270 */
[----:B------:R-:W-:Y:S05]  /*0160*/  @P0 BRA `(.L_x_2) ;  /* 0x0000000000600947 */ /* 0x000fea0003800000 */
[----:B------:R-:W0:Y:S01]  /*0170*/  S2UR UR8, SR_CgaCtaId ;  /* 0x00000000000879c3 */ /* 0x000e220000008800 */
[----:B------:R-:W-:Y:S01]  /*0180*/  UMOV UR4, 0x400 ;  /* 0x0000040000047882 */ /* 0x000fe20000000000 */
[----:B------:R-:W-:Y:S01]  /*0190*/  UMOV UR5, 0x1 ;  /* 0x0000000100057882 */ /* 0x000fe20000000000 */
[----:B------:R-:W-:Y:S01]  /*01a0*/  UMOV UR6, 0x2 ;  /* 0x0000000200067882 */ /* 0x000fe20000000000 */
[----:B------:R-:W-:Y:S01]  /*01b0*/  ELECT P0, URZ, PT ;  /* 0x00000000003f782f */ /* 0x000fe20003800000 */
[----:B------:R-:W-:-:S04]  /*01c0*/  UIADD3 UR6, -UR6, 0x100000, URZ ;  /* 0x0010000006067890 */ /* 0x000fc8000fffe13f */
[----:B------:R-:W-:Y:S02]  /*01d0*/  USHF.L.U32 UR7, UR6, 0xb, URZ ;  /* 0x0000000b06077899 */ /* 0x000fe4000800063f */
[----:B------:R-:W-:Y:S02]  /*01e0*/  USHF.L.U32 UR6, UR6, 0x1, URZ ;  /* 0x0000000106067899 */ /* 0x000fe4000800063f */
[----:B0-----:R-:W-:Y:S02]  /*01f0*/  ULEA UR8, UR8, UR4, 0x18 ;  /* 0x0000000408087291 */ /* 0x001fe4000f8ec03f */
[----:B------:R-:W-:-:S04]  /*0200*/  UIADD3 UR4, -UR5, 0x100000, URZ ;  /* 0x0010000005047890 */ /* 0x000fc8000fffe13f */
[----:B------:R-:W-:Y:S02]  /*0210*/  USHF.L.U32 UR5, UR4, 0xb, URZ ;  /* 0x0000000b04057899 */ /* 0x000fe4000800063f */
[----:B------:R-:W-:Y:S01]  /*0220*/  USHF.L.U32 UR4, UR4, 0x1, URZ ;  /* 0x0000000104047899 */ /* 0x000fe2000800063f */
[----:B------:R-:W0:Y:S11]  /*0230*/  FENCE.VIEW.ASYNC.S ;  /* 0x00000000000073c6 */ /* 0x000e360000000000 */
[----:B0-----:R0:W1:Y:S01]  /*0240*/  SYNCS.EXCH.64 URZ, [UR8], UR4 ;  /* 0x00000004083f75b2 */ /* 0x0010620008000100 */
[----:B------:R0:W2:Y:S01]  /*0250*/  SYNCS.EXCH.64 URZ, [UR8+0x28], UR6 ;  /* 0x00002806083f75b2 */ /* 0x0000a20008000100 */
[----:B------:R0:W3:Y:S01]  /*0260*/  SYNCS.EXCH.64 URZ, [UR8+0x8], UR4 ;  /* 0x00000804083f75b2 */ /* 0x0000e20008000100 */
[----:B------:R0:W4:Y:S01]  /*0270*/  SYNCS.EXCH.64 URZ, [UR8+0x30], UR6 ;  /* 0x00003006083f75b2 */ /* 0x0001220008000100 */
[----:B------:R0:W0:Y:S01]  /*0280*/  SYNCS.EXCH.64 URZ, [UR8+0x10], UR4 ;  /* 0x00001004083f75b2 */ /* 0x0000220008000100 */
[----:B------:R0:W0:Y:S01]  /*0290*/  SYNCS.EXCH.64 URZ, [UR8+0x38], UR6 ;  /* 0x00003806083f75b2 */ /* 0x0000220008000100 */
[----:B------:R0:W0:Y:S01]  /*02a0*/  SYNCS.EXCH.64 URZ, [UR8+0x18], UR4 ;  /* 0x00001804083f75b2 */ /* 0x0000220008000100 */
[----:B------:R0:W0:Y:S01]  /*02b0*/  SYNCS.EXCH.64 URZ, [UR8+0x40], UR6 ;  /* 0x00004006083f75b2 */ /* 0x0000220008000100 */
[----:B------:R0:W0:Y:S01]  /*02c0*/  SYNCS.EXCH.64 URZ, [UR8+0x20], UR4 ;  /* 0x00002004083f75b2 */ /* 0x0000220008000100 */
[----:B------:R0:W0:Y:S01]  /*02d0*/  SYNCS.EXCH.64 URZ, [UR8+0x48], UR6 ;  /* 0x00004806083f75b2 */ /* 0x0000220008000100 */
[----:B------:R-:W-:Y:S01]  /*02e0*/  NOP ;  /* 0x0000000000007918 */ /* 0x000fe20000000000 */
.L_x_2:
[----:B------:R-:W5:Y:S01]  /*02f0*/  SHFL.IDX PT, R11, R2, RZ, 0x1f ;  /* 0x00001fff020b7589 */ /* 0x000f6200000e0000 */
[----:B------:R-:W1:Y:S01]  /*0300*/  S2UR UR12, SR_CTAID.X ;  /* 0x00000000000c79c3 */ /* 0x000e620000002500 */
[----:B------:R-:W-:Y:S02]  /*0310*/  SHF.R.S32.HI R3, RZ, 0x1f, R4 ;  /* 0x0000001fff037819 */ /* 0x000fe40000011404 */
[----:B------:R-:W-:Y:S01]  /*0320*/  ELECT P0, URZ, PT ;  /* 0x00000000003f782f */ /* 0x000fe20003800000 */
[----:B------:R-:W2:Y:S01]  /*0330*/  SHFL.IDX PT, R9, R2, RZ, 0x1f ;  /* 0x00001fff02097589 */ /* 0x000ea200000e0000 */
[----:B------:R-:W-:Y:S02]  /*0340*/  ELECT P1, URZ, PT ;  /* 0x00000000003f782f */ /* 0x000fe40003820000 */
[----:B------:R-:W-:Y:S01]  /*0350*/  LEA.HI R3, R3, R4, RZ, 0x7 ;  /* 0x0000000403037211 */ /* 0x000fe200078f38ff */
[----:B0-----:R-:W-:Y:S01]  /*0360*/  ULDC UR4, c[0x0][0x150] ;  /* 0x0000540000047ab9 */ /* 0x001fe20000000800 */
[----:B------:R-:W0:Y:S01]  /*0370*/  S2R R6, SR_CTAID.Y ;  /* 0x0000000000067919 */ /* 0x000e220000002600 */
[----:B------:R-:W3:Y:S01]  /*0380*/  LDC R21, c[0x0][0x148] ;  /* 0x00005200ff157b82 */ /* 0x000ee20000000800 */
[----:B------:R-:W-:Y:S01]  /*0390*/  LOP3.LUT R3, R3, 0xffffff80, RZ, 0xc0, !PT ;  /* 0xffffff8003037812 */ /* 0x000fe200078ec0ff */
[----:B------:R-:W-:Y:S01]  /*03a0*/  UMOV UR11, 0x80 ;  /* 0x00000080000b7882 */ /* 0x000fe20000000000 */
[----:B------:R-:W-:Y:S01]  /*03b0*/  NOP ;  /* 0x0000000000007918 */ /* 0x000fe20000000000 */
[----:B------:R-:W-:Y:S01]  /*03c0*/  NOP ;  /* 0x0000000000007918 */ /* 0x000fe20000000000 */
[C---:B------:R-:W-:Y:S01]  /*03d0*/  VIADD R35, R10.reuse, 0xffffffff ;  /* 0xffffffff0a237836 */ /* 0x040fe20000000000 */
[----:B------:R-:W-:Y:S01]  /*03e0*/  ISETP.NE.AND P2, PT, R10, RZ, PT ;  /* 0x000000ff0a00720c */ /* 0x000fe20003f45270 */
[----:B------:R-:W-:Y:S01]  /*03f0*/  IMAD.IADD R3, R4, 0x1, -R3 ;  /* 0x0000000104037824 */ /* 0x000fe200078e0a03 */
[----:B------:R-:W4:Y:S02]  /*0400*/  LDC R15, c[0x0][0x140] ;  /* 0x00005000ff0f7b82 */ /* 0x000f240000000800 */
[----:B------:R-:W-:-:S02]  /*0410*/  ISETP.GE.U32.AND P5, PT, R35, 0x2, PT ;  /* 0x000000022300780c */ /* 0x000fc40003fa6070 */
[----:B------:R-:W-:Y:S02]  /*0420*/  SHF.R.S32.HI R0, RZ, 0x1f, R3 ;  /* 0x0000001fff007819 */ /* 0x000fe40000011403 */
[----:B-----5:R-:W-:Y:S02]  /*0430*/  ISETP.NE.OR P0, PT, R11, RZ, !P0 ;  /* 0x000000ff0b00720c */ /* 0x020fe40004705670 */
[----:B------:R-:W5:Y:S01]  /*0440*/  LDC R14, c[0x0][0x144] ;  /* 0x00005100ff0e7b82 */ /* 0x000f620000000800 */
[----:B------:R-:W-:Y:S02]  /*0450*/  SHF.R.S32.HI R11, RZ, 0x1f, R8 ;  /* 0x0000001fff0b7819 */ /* 0x000fe40000011408 */
[----:B--2---:R-:W-:Y:S02]  /*0460*/  ISETP.NE.OR P1, PT, R9, RZ, !P1 ;  /* 0x000000ff0900720c */ /* 0x004fe40004f25670 */
[----:B------:R-:W-:Y:S02]  /*0470*/  LEA.HI R11, R11, R8, RZ, 0x2 ;  /* 0x000000080b0b7211 */ /* 0x000fe400078f10ff */
[----:B-1----:R-:W-:-:S02]  /*0480*/  I2FP.F32.U32 R13, UR12 ;  /* 0x0000000c000d7c45 */ /* 0x002fc40008201000 */
[----:B------:R-:W-:Y:S02]  /*0490*/  LOP3.LUT R11, R11, 0x3ffffffc, RZ, 0xc0, !PT ;  /* 0x3ffffffc0b0b7812 */ /* 0x000fe400078ec0ff */
[----:B------:R-:W-:Y:S01]  /*04a0*/  LEA.HI R2, R0, R3, RZ, 0x3 ;  /* 0x0000000300027211 */ /* 0x000fe200078f18ff */
[----:B------:R-:W-:Y:S01]  /*04b0*/  VOTEU.ALL UP0, P0 ;  /* 0x00000000003f7886 */ /* 0x000fe20000000000 */
[----:B------:R-:W-:Y:S01]  /*04c0*/  FMUL R13, R13, UR4 ;  /* 0x000000040d0d7c20 */ /* 0x000fe20008400000 */
[----:B------:R-:W-:Y:S01]  /*04d0*/  IMAD.IADD R11, R8, 0x1, -R11 ;  /* 0x00000001080b7824 */ /* 0x000fe200078e0a0b */
[----:B0-----:R-:W-:Y:S01]  /*04e0*/  I2FP.F32.U32 R8, R6 ;  /* 0x0000000600087245 */ /* 0x001fe20000201000 */
[----:B------:R-:W-:Y:S01]  /*04f0*/  VOTEU.ALL UP1, P1 ;  /* 0x00000000003f7886 */ /* 0x000fe20000820000 */
[----:B------:R-:W0:Y:S01]  /*0500*/  @!UP0 S2UR UR7, SR_CgaCtaId ;  /* 0x00000000000789c3 */ /* 0x000e220000008800 */
[----:B------:R-:W-:Y:S01]  /*0510*/  ULDC UR4, c[0x0][0x154] ;  /* 0x0000550000047ab9 */ /* 0x000fe20000000800 */
[--C-:B------:R-:W-:Y:S01]  /*0520*/  SHF.R.S32.HI R9, RZ, 0x3, R2.reuse ;  /* 0x00000003ff097819 */ /* 0x100fe20000011402 */
[----:B------:R-:W-:Y:S01]  /*0530*/  FMUL R8, R8, UR4 ;  /* 0x0000000408087c20 */ /* 0x000fe20008400000 */
[----:B------:R-:W-:Y:S01]  /*0540*/  SHF.R.S32.HI R12, RZ, 0x1f, R2 ;  /* 0x0000001fff0c7819 */ /* 0x000fe20000011402 */
[----:B------:R-:W1:Y:S01]  /*0550*/  F2I.U32.TRUNC.NTZ R13, R13 ;  /* 0x0000000d000d7305 */ /* 0x000e62000020f000 */
[----:B------:R-:W-:Y:S01]  /*0560*/  SHF.R.S32.HI R2, RZ, 0x1f, R5 ;  /* 0x0000001fff027819 */ /* 0x000fe20000011405 */
[----:B------:R-:W-:Y:S01]  /*0570*/  UMOV UR4, 0x20 ;  /* 0x0000002000047882 */ /* 0x000fe20000000000 */
[----:B------:R-:W2:Y:S01]  /*0580*/  @!UP1 S2UR UR10, SR_CgaCtaId ;  /* 0x00000000000a99c3 */ /* 0x000ea20000008800 */
[----:B------:R-:W-:Y:S01]  /*0590*/  LEA.HI R12, R12, R9, RZ, 0x2 ;  /* 0x000000090c0c7211 */ /* 0x000fe200078f10ff */
[----:B------:R-:W-:Y:S01]  /*05a0*/  @!UP0 UMOV UR6, 0x400 ;  /* 0x0000040000068882 */ /* 0x000fe20000000000 */
[----:B------:R-:W-:Y:S01]  /*05b0*/  LEA.HI R2, R2, R5, RZ, 0x2 ;  /* 0x0000000502027211 */ /* 0x000fe200078f10ff */
[----:B------:R-:W-:-:S04]  /*05c0*/  @!UP0 UIADD3 UR4, -UR4, 0x100000, URZ ;  /* 0x0010000004048890 */ /* 0x000fc8000fffe13f */
[----:B------:R-:W-:Y:S02]  /*05d0*/  @!UP0 USHF.L.U32 UR5, UR4, 0xb, URZ ;  /* 0x0000000b04058899 */ /* 0x000fe4000800063f */
[----:B------:R-:W-:Y:S01]  /*05e0*/  @!UP0 USHF.L.U32 UR4, UR4, 0x1, URZ ;  /* 0x0000000104048899 */ /* 0x000fe2000800063f */
[----:B------:R-:W3:Y:S01]  /*05f0*/  F2I.U32.TRUNC.NTZ R8, R8 ;  /* 0x0000000800087305 */ /* 0x000ee2000020f000 */
[----:B------:R-:W-:Y:S01]  /*0600*/  LOP3.LUT R12, R12, 0xfffffffc, RZ, 0xc0, !PT ;  /* 0xfffffffc0c0c7812 */ /* 0x000fe200078ec0ff */
[----:B------:R-:W-:Y:S01]  /*0610*/  @!UP1 UMOV UR9, 0x400 ;  /* 0x0000040000099882 */ /* 0x000fe20000000000 */
[----:B------:R-:W-:Y:S01]  /*0620*/  LOP3.LUT R2, R2, 0xfffffffc, RZ, 0xc0, !PT ;  /* 0xfffffffc02027812 */ /* 0x000fe200078ec0ff */
[----:B------:R-:W-:Y:S01]  /*0630*/  VOTEU.ALL UP2, P1 ;  /* 0x00000000003f7886 */ /* 0x000fe20000840000 */
[----:B------:R-:W-:Y:S01]  /*0640*/  VOTEU.ALL UP3, P1 ;  /* 0x00000000003f7886 */ /* 0x000fe20000860000 */
[----:B------:R-:W-:Y:S01]  /*0650*/  IMAD.IADD R12, R9, 0x1, -R12 ;  /* 0x00000001090c7824 */ /* 0x000fe200078e0a0c */
[----:B------:R-:W-:Y:S01]  /*0660*/  VOTEU.ALL UP4, P1 ;  /* 0x00000000003f7886 */ /* 0x000fe20000880000 */
[----:B------:R-:W-:Y:S01]  /*0670*/  IMAD.IADD R5, R5, 0x1, -R2 ;  /* 0x0000000105057824 */ /* 0x000fe200078e0a02 */
[----:B------:R-:W-:Y:S01]  /*0680*/  VOTEU.ALL UP5, P1 ;  /* 0x00000000003f7886 */ /* 0x000fe200008a0000 */
[----:B------:R-:W-:Y:S01]  /*0690*/  IMAD R11, R11, 0x4, R12 ;  /* 0x000000040b0b7824 */ /* 0x000fe200078e020c */
[----:B0-----:R-:W-:Y:S01]  /*06a0*/  @!UP0 ULEA UR8, UR7, UR6, 0x18 ;  /* 0x0000000607088291 */ /* 0x001fe2000f8ec03f */
[----:B-1----:R-:W-:Y:S01]  /*06b0*/  IMAD.MOV R13, RZ, RZ, -R13 ;  /* 0x000000ffff0d7224 */ /* 0x002fe200078e0a0d */
[----:B------:R-:W-:-:S04]  /*06c0*/  @!UP1 UIADD3 UR6, -UR11, 0x100000, URZ ;  /* 0x001000000b069890 */ /* 0x000fc8000fffe13f */
[----:B------:R-:W-:Y:S02]  /*06d0*/  @!UP1 USHF.L.U32 UR7, UR6, 0xb, URZ ;  /* 0x0000000b06079899 */ /* 0x000fe4000800063f */
[----:B------:R-:W-:Y:S01]  /*06e0*/  @!UP1 USHF.L.U32 UR6, UR6, 0x1, URZ ;  /* 0x0000000106069899 */ /* 0x000fe2000800063f */
[----:B------:R-:W-:Y:S01]  /*06f0*/  IMAD.SHL.U32 R56, R11, 0x4, RZ ;  /* 0x000000040b387824 */ /* 0x000fe200078e00ff */
[----:B------:R-:W-:Y:S01]  /*0700*/  ISETP.NE.AND P1, PT, R5, 0x3, PT ;  /* 0x000000030500780c */ /* 0x000fe20003f25270 */
[----:B---3--:R-:W-:Y:S01]  /*0710*/  IMAD.MOV R24, RZ, RZ, -R8 ;  /* 0x000000ffff187224 */ /* 0x008fe200078e0a08 */
[----:B----4-:R-:W-:Y:S01]  /*0720*/  ISETP.EQ.U32.AND P3, PT, R15, 0x1, PT ;  /* 0x000000010f00780c */ /* 0x010fe20003f62070 */
[----:B------:R-:W-:Y:S01]  /*0730*/  VOTEU.ALL UP0, P0 ;  /* 0x00000000003f7886 */ /* 0x000fe20000000000 */
[----:B--2---:R-:W-:Y:S01]  /*0740*/  @!UP1 ULEA UR9, UR10, UR9, 0x18 ;  /* 0x000000090a099291 */ /* 0x004fe2000f8ec03f */
[----:B------:R-:W-:Y:S01]  /*0750*/  IMAD R9, R21, R24, R6 ;  /* 0x0000001815097224 */ /* 0x000fe200078e0206 */
[----:B------:R-:W-:Y:S01]  /*0760*/  LOP3.LUT R56, R11, 0xc, R56, 0x78, !PT ;  /* 0x0000000c0b387812 */ /* 0x000fe200078e7838 */
[----:B-----5:R-:W-:Y:S01]  /*0770*/  IMAD R20, R14, R13, UR12 ;  /* 0x0000000c0e147e24 */ /* 0x020fe2000f8e020d */
[----:B------:R-:W-:Y:S01]  /*0780*/  VOTEU.ALL UP1, P0 ;  /* 0x00000000003f7886 */ /* 0x000fe20000020000 */
[----:B------:R-:W-:Y:S01]  /*0790*/  LOP3.LUT P0, RZ, R3, 0x7, RZ, 0xc0, !PT ;  /* 0x0000000703ff7812 */ /* 0x000fe2000780c0ff */
[----:B------:R-:W0:Y:S02]  /*07a0*/  FENCE.VIEW.ASYNC.S ;  /* 0x00000000000073c6 */ /* 0x000e240000000000 */
[----:B0-----:R0:W1:Y:S01]  /*07b0*/  @!UP0 SYNCS.EXCH.64 URZ, [UR8+0x80], UR4 ;  /* 0x00008004083f85b2 */ /* 0x0010620008000100 */
[----:B------:R-:W-:Y:S01]  /*07c0*/  ISETP.NE.AND P4, PT, R9, R56, PT ;  /* 0x000000380900720c */ /* 0x000fe20003f85270 */
[----:B------:R0:W2:Y:S01]  /*07d0*/  SHFL.IDX PT, R14, R7, RZ, 0x1f ;  /* 0x00001fff070e7589 */ /* 0x0000a200000e0000 */
[----:B------:R-:W-:-:S02]  /*07e0*/  ISETP.EQ.OR P1, PT, R5, RZ, !P1 ;  /* 0x000000ff0500720c */ /* 0x000fc40004f22670 */
[----:B------:R-:W-:Y:S02]  /*07f0*/  ISETP.LT.U32.AND P0, PT, R56, 0x2, !P0 ;  /* 0x000000023800780c */ /* 0x000fe40004701070 */
[----:B------:R-:W-:Y:S02]  /*0800*/  ISETP.EQ.OR P4, PT, R20, RZ, !P4 ;  /* 0x000000ff1400720c */ /* 0x000fe40006782670 */
[----:B------:R-:W-:Y:S02]  /*0810*/  ISETP.EQ.AND P1, PT, R10, RZ, P1 ;  /* 0x000000ff0a00720c */ /* 0x000fe40000f22270 */
[----:B------:R-:W-:Y:S02]  /*0820*/  PLOP3.LUT P0, PT, P0, P4, PT, 0x80, 0x0 ;  /* 0x000000000000781c */ /* 0x000fe40000709070 */
[----:B------:R-:W-:Y:S02]  /*0830*/  SEL R16, RZ, 0x1, !P1 ;  /* 0x00000001ff107807 */ /* 0x000fe40004800000 */
[----:B------:R-:W-:Y:S01]  /*0840*/  P2R R68, PR, RZ, 0x1 ;  /* 0x00000001ff447803 */ /* 0x000fe20000000000 */
[----:B------:R0:W3:Y:S01]  /*0850*/  @!UP1 SYNCS.EXCH.64 URZ, [UR8+0x88], UR4 ;  /* 0x00008804083f95b2 */ /* 0x0000e20008000100 */
[----:B------:R-:W-:Y:S01]  /*0860*/  NOP ;  /* 0x0000000000007918 */ /* 0x000fe20000000000 */
[----:B------:R-:W-:Y:S01]  /*0870*/  SEL R16, R16, 0x2, P5 ;  /* 0x0000000210107807 */ /* 0x000fe20002800000 */
[----:B------:R0:W4:Y:S01]  /*0880*/  @!UP2 SYNCS.EXCH.64 URZ, [UR9+0x60], UR6 ;  /* 0x00006006093fa5b2 */ /* 0x0001220008000100 */
[----:B------:R0:W0:Y:S01]  /*0890*/  @!UP3 SYNCS.EXCH.64 URZ, [UR9+0x68], UR6 ;  /* 0x00006806093fb5b2 */ /* 0x0000220008000100 */
[----:B------:R0:W0:Y:S01]  /*08a0*/  @!UP4 SYNCS.EXCH.64 URZ, [UR9+0x70], UR6 ;  /* 0x00007006093fc5b2 */ /* 0x0000220008000100 */
[----:B------:R0:W0:Y:S01]  /*08b0*/  @!UP5 SYNCS.EXCH.64 URZ, [UR9+0x78], UR6 ;  /* 0x00007806093fd5b2 */ /* 0x0000220008000100 */
[----:B------:R-:W-:Y:S01]  /*08c0*/  NOP ;  /* 0x0000000000007918 */ /* 0x000fe20000000000 */
[----:B-1----:R-:W-:Y:S05]  /*08d0*/  @!P3 BRA `(.L_x_3) ;  /* 0x000000000008b947 */ /* 0x002fea0003800000 */
[----:B0--34-:R-:W-:Y:S01]  /*08e0*/  UCGABAR_ARV ;  /* 0x00000000000079c7 */ /* 0x019fe20008000000 */
[----:B------:R-:W-:Y:S05]  /*08f0*/  BRA `(.L_x_4) ;  /* 0x0000000000047947 */ /* 0x000fea0003800000 */
.L_x_3:
[----:B0--34-:R-:W-:Y:S01]  /*0900*/  NOP ;  /* 0x0000000000007918 */ /* 0x019fe20000000000 */
.L_x_4:
[----:B------:R-:W-:Y:S01]  /*0910*/  ULDC.64 UR4, c[0x0][0x598] ;  /* 0x0001660000047ab9 */ /* 0x000fe20000000a00 */
[----:B------:R-:W-:Y:S01]  /*0920*/  ULDC.64 UR36, c[0x0][0x208] ;  /* 0x0000820000247ab9 */ /* 0x000fe20000000a00 */
[----:B------:R-:W-:-:S04]  /*0930*/  ISETP.NE.U32.AND P0, PT, RZ, UR4, PT ;  /* 0x00000004ff007c0c */ /* 0x000fc8000bf05070 */
[----:B------:R-:W-:-:S13]  /*0940*/  ISETP.NE.AND.EX P0, PT, RZ, UR5, PT, P0 ;  /* 0x00000005ff007c0c */ /* 0x000fda000bf05300 */
[----:B------:R-:W-:Y:S05]  /*0950*/  @!P0 BRA `(.L_x_5) ;  /* 0x00000000001c8947 */ /* 0x000fea0003800000 */
[----:B------:R-:W0:Y:S02]  /*0960*/  LDC.64 R8, c[0x0][0x598] ;  /* 0x00016600ff087b82 */ /* 0x000e240000000a00 */
[----:B0-----:R-:W3:Y:S02]  /*0970*/  LDG.E.64 R8, desc[UR36][R8.64] ;  /* 0x0000002408087981 */ /* 0x001ee4000c1e1b00 */
[----:B---3--:R-:W-:-:S04]  /*0980*/  ISETP.NE.U32.AND P0, PT, R8, RZ, PT ;  /* 0x000000ff0800720c */ /* 0x008fc80003f05070 */
[----:B------:R-:W-:-:S13]  /*0990*/  ISETP.NE.AND.EX P0, PT, R9, RZ, PT, P0 ;  /* 0x000000ff0900720c */ /* 0x000fda0003f05300 */
[----:B------:R-:W-:Y:S05]  /*09a0*/  @!P0 BRA `(.L_x_5) ;  /* 0x0000000000088947 */ /* 0x000fea0003800000 */
[----:B------:R0:W5:Y:S01]  /*09b0*/  LD.E R57, desc[UR36][R8.64] ;  /* 0x0000002408397980 */ /* 0x000162000c101900 */
[----:B------:R-:W-:Y:S05]  /*09c0*/  BRA `(.L_x_6) ;  /* 0x0000000000247947 */ /* 0x000fea0003800000 */
.L_x_5:
[----:B------:R-:W-:Y:S02]  /*09d0*/  ULDC.64 UR4, c[0x0][0x588] ;  /* 0x0001620000047ab9 */ /* 0x000fe40000000a00 */
[----:B------:R-:W-:-:S04]  /*09e0*/  ISETP.NE.U32.AND P0, PT, RZ, UR4, PT ;  /* 0x00000004ff007c0c */ /* 0x000fc8000bf05070 */
[----:B------:R-:W-:-:S13]  /*09f0*/  ISETP.NE.AND.EX P0, PT, RZ, UR5, PT, P0 ;  /* 0x00000005ff007c0c */ /* 0x000fda000bf05300 */
[----:B------:R-:W-:Y:S05]  /*0a00*/  @!P0 BRA `(.L_x_7) ;  /* 0x00000000000c8947 */ /* 0x000fea0003800000 */
[----:B------:R-:W0:Y:S02]  /*0a10*/  LDC.64 R8, c[0x0][0x588] ;  /* 0x00016200ff087b82 */ /* 0x000e240000000a00 */
[----:B0-----:R1:W5:Y:S01]  /*0a20*/  LDG.E R57, desc[UR36][R8.64] ;  /* 0x0000002408397981 */ /* 0x001362000c1e1900 */
[----:B------:R-:W-:Y:S05]  /*0a30*/  BRA `(.L_x_6) ;  /* 0x0000000000087947 */ /* 0x000fea0003800000 */
.L_x_7:
[----:B------:R-:W-:Y:S02]  /*0a40*/  ULDC UR4, c[0x0][0x580] ;  /* 0x0001600000047ab9 */ /* 0x000fe40000000800 */
[----:B------:R-:W-:-:S07]  /*0a50*/  IMAD.U32 R57, RZ, RZ, UR4 ;  /* 0x00000004ff397e24 */ /* 0x000fce000f8e00ff */
.L_x_6:
[----:B------:R-:W-:Y:S02]  /*0a60*/  ULDC.64 UR4, c[0x0][0x5a0] ;  /* 0x0001680000047ab9 */ /* 0x000fe40000000a00 */
[----:B------:R-:W-:-:S04]  /*0a70*/  ISETP.NE.U32.AND P0, PT, RZ, UR4, PT ;  /* 0x00000004ff007c0c */ /* 0x000fc8000bf05070 */
[----:B------:R-:W-:-:S13]  /*0a80*/  ISETP.NE.AND.EX P0, PT, RZ, UR5, PT, P0 ;  /* 0x00000005ff007c0c */ /* 0x000fda000bf05300 */
[----:B------:R-:W-:Y:S05]  /*0a90*/  @!P0 BRA `(.L_x_8) ;  /* 0x00000000001c8947 */ /* 0x000fea0003800000 */
[----:B01----:R-:W0:Y:S02]  /*0aa0*/  LDC.64 R8, c[0x0][0x5a0] ;  /* 0x00016800ff087b82 */ /* 0x003e240000000a00 */
[----:B0-----:R-:W3:Y:S02]  /*0ab0*/  LDG.E.64 R8, desc[UR36][R8.64] ;  /* 0x0000002408087981 */ /* 0x001ee4000c1e1b00 */
[----:B---3--:R-:W-:-:S04]  /*0ac0*/  ISETP.NE.U32.AND P0, PT, R8, RZ, PT ;  /* 0x000000ff0800720c */ /* 0x008fc80003f05070 */
[----:B------:R-:W-:-:S13]  /*0ad0*/  ISETP.NE.AND.EX P0, PT, R9, RZ, PT, P0 ;  /* 0x000000ff0900720c */ /* 0x000fda0003f05300 */
[----:B------:R-:W-:Y:S05]  /*0ae0*/  @!P0 BRA `(.L_x_8) ;  /* 0x0000000000088947 */ /* 0x000fea0003800000 */
[----:B------:R0:W5:Y:S01]  /*0af0*/  LD.E R58, desc[UR36][R8.64] ;  /* 0x00000024083a7980 */ /* 0x000162000c101900 */
[----:B------:R-:W-:Y:S05]  /*0b00*/  BRA `(.L_x_9) ;  /* 0x0000000000247947 */ /* 0x000fea0003800000 */
.L_x_8:
[----:B------:R-:W-:Y:S02]  /*0b10*/  ULDC.64 UR4, c[0x0][0x590] ;  /* 0x0001640000047ab9 */ /* 0x000fe40000000a00 */
[----:B------:R-:W-:-:S04]  /*0b20*/  ISETP.NE.U32.AND P0, PT, RZ, UR4, PT ;  /* 0x00000004ff007c0c */ /* 0x000fc8000bf05070 */
[----:B------:R-:W-:-:S13]  /*0b30*/  ISETP.NE.AND.EX P0, PT, RZ, UR5, PT, P0 ;  /* 0x00000005ff007c0c */ /* 0x000fda000bf05300 */
[----:B------:R-:W-:Y:S05]  /*0b40*/  @!P0 BRA `(.L_x_10) ;  /* 0x00000000000c8947 */ /* 0x000fea0003800000 */
[----:B------:R-:W3:Y:S02]  /*0b50*/  LDC.64 R58, c[0x0][0x590] ;  /* 0x00016400ff3a7b82 */ /* 0x000ee40000000a00 */
[----:B---3--:R3:W5:Y:S01]  /*0b60*/  LDG.E R58, desc[UR36][R58.64] ;  /* 0x000000243a3a7981 */ /* 0x008762000c1e1900 */
[----:B------:R-:W-:Y:S05]  /*0b70*/  BRA `(.L_x_9) ;  /* 0x0000000000087947 */ /* 0x000fea0003800000 */
.L_x_10:
[----:B------:R-:W-:Y:S02]  /*0b80*/  ULDC UR4, c[0x0][0x584] ;  /* 0x0001610000047ab9 */ /* 0x000fe40000000800 */
[----:B------:R-:W-:-:S07]  /*0b90*/  IMAD.U32 R58, RZ, RZ, UR4 ;  /* 0x00000004ff3a7e24 */ /* 0x000fce000f8e00ff */
.L_x_9:
[----:B------:R-:W4:Y:S01]  /*0ba0*/  LDC R2, c[0x0][0x65c] ;  /* 0x00019700ff027b82 */ /* 0x000f220000000800 */
[----:B------:R-:W-:Y:S01]  /*0bb0*/  ULDC UR6, c[0x0][0x28c] ;  /* 0x0000a30000067ab9 */ /* 0x000fe20000000800 */
[----:B------:R-:W-:Y:S01]  /*0bc0*/  ISETP.NE.AND P0, PT, R10, 0x2, PT ;  /* 0x000000020a00780c */ /* 0x000fe20003f05270 */
[----:B------:R-:W-:Y:S01]  /*0bd0*/  UIADD3 UR6, UR6, 0x7f, URZ ;  /* 0x0000007f06067890 */ /* 0x000fe2000fffe03f */
[----:B01----:R-:W-:Y:S01]  /*0be0*/  IMAD.U32 R8, RZ, RZ, UR12 ;  /* 0x0000000cff087e24 */ /* 0x003fe2000f8e00ff */
[----:B------:R-:W-:Y:S01]  /*0bf0*/  UMOV UR38, URZ ;  /* 0x0000003f00267c82 */ /* 0x000fe20008000000 */
[----:B------:R-:W-:Y:S01]  /*0c00*/  IMAD.MOV.U32 R9, RZ, RZ, RZ ;  /* 0x000000ffff097224 */ /* 0x000fe200078e00ff */
[----:B------:R-:W-:Y:S01]  /*0c10*/  USHF.R.S32.HI UR7, URZ, 0x1f, UR6 ;  /* 0x0000001f3f077899 */ /* 0x000fe20008011406 */
[----:B------:R-:W-:Y:S01]  /*0c20*/  UMOV UR39, URZ ;  /* 0x0000003f00277c82 */ /* 0x000fe20008000000 */
[----:B------:R-:W-:Y:S02]  /*0c30*/  ULDC.64 UR8, c[0x0][0x650] ;  /* 0x0001940000087ab9 */ /* 0x000fe40000000a00 */
[----:B------:R-:W-:-:S04]  /*0c40*/  ULEA.HI UR7, UR7, UR6, URZ, 0x7 ;  /* 0x0000000607077291 */ /* 0x000fc8000f8f383f */
[----:B------:R-:W-:Y:S01]  /*0c50*/  USHF.R.S32.HI UR40, URZ, 0x7, UR7 ;  /* 0x000000073f287899 */ /* 0x000fe20008011407 */
[----:B----4-:R-:W-:-:S13]  /*0c60*/  ISETP.NE.AND P1, PT, R2, 0x1, PT ;  /* 0x000000010200780c */ /* 0x010fda0003f25270 */
[----:B------:R-:W0:Y:S01]  /*0c70*/  @P1 LDC R19, c[0x0][0x10] ;  /* 0x00000400ff131b82 */ /* 0x000e220000000800 */
[----:B------:R-:W-:Y:S02]  /*0c80*/  @P1 IMAD.MOV.U32 R7, RZ, RZ, RZ ;  /* 0x000000ffff071224 */ /* 0x000fe400078e00ff */
[----:B------:R-:W-:-:S05]  /*0c90*/  @P1 IMAD.MOV.U32 R17, RZ, RZ, RZ ;  /* 0x000000ffff111224 */ /* 0x000fca00078e00ff */
[----:B------:R-:W1:Y:S01]  /*0ca0*/  @!P1 LDC R11, c[0x0][0xc] ;  /* 0x00000300ff0b9b82 */ /* 0x000e620000000800 */
[----:B------:R-:W-:Y:S01]  /*0cb0*/  ULDC UR4, c[0x0][0xc] ;  /* 0x0000030000047ab9 */ /* 0x000fe20000000800 */
[----:B------:R-:W-:Y:S02]  /*0cc0*/  ULDC UR5, c[0x0][0x10] ;  /* 0x0000040000057ab9 */ /* 0x000fe40000000800 */
[----:B------:R-:W-:-:S04]  /*0cd0*/  UIMAD.WIDE.U32 UR4, UR4, UR5, URZ ;  /* 0x00000005040472a5 */ /* 0x000fc8000f8e003f */
[----:B------:R-:W4:Y:S01]  /*0ce0*/  LDC R2, c[0x0][0x14] ;  /* 0x00000500ff027b82 */ /* 0x000f220000000800 */
[----:B0-----:R-:W-:-:S04]  /*0cf0*/  @P1 IMAD.WIDE.U32 R18, R19, UR12, R6 ;  /* 0x0000000c13121c25 */ /* 0x001fc8000f8e0006 */
[----:B------:R-:W-:Y:S02]  /*0d00*/  @P1 IMAD.IADD R17, R19, 0x1, R17 ;  /* 0x0000000113111824 */ /* 0x000fe400078e0211 */
[----:B-1----:R-:W-:-:S04]  /*0d10*/  @!P1 IMAD.WIDE.U32 R8, R6, R11, R8 ;  /* 0x0000000b06089225 */ /* 0x002fc800078e0008 */
[----:B------:R-:W-:Y:S02]  /*0d20*/  @!P1 IMAD.MOV.U32 R18, RZ, RZ, R8 ;  /* 0x000000ffff129224 */ /* 0x000fe400078e0008 */
[----:B------:R-:W-:Y:S02]  /*0d30*/  @!P1 IMAD.MOV.U32 R17, RZ, RZ, R9 ;  /* 0x000000ffff119224 */ /* 0x000fe400078e0009 */
[----:B----4-:R-:W-:-:S04]  /*0d40*/  IMAD.WIDE.U32 R12, R2, UR4, RZ ;  /* 0x00000004020c7c25 */ /* 0x010fc8000f8e00ff */
[----:B------:R-:W-:Y:S01]  /*0d50*/  IMAD R23, R2, UR5, RZ ;  /* 0x0000000502177c24 */ /* 0x000fe2000f8e02ff */
[----:B------:R0:W-:Y:S03]  /*0d60*/  STL.64 [R1], R12 ;  /* 0x0000000c01007387 */ /* 0x0001e60000100a00 */
[----:B------:R-:W-:Y:S01]  /*0d70*/  IMAD.IADD R23, R13, 0x1, R23 ;  /* 0x000000010d177824 */ /* 0x000fe200078e0217 */
[----:B------:R-:W-:Y:S06]  /*0d80*/  @P0 BRA `(.L_x_11) ;  /* 0x0000000000200947 */ /* 0x000fec0003800000 */
[----:B------:R-:W-:Y:S01]  /*0d90*/  UISETP.GE.U32.AND UP0, UPT, UR40, 0x5, UPT ;  /* 0x000000052800788c */ /* 0x000fe2000bf06070 */
[----:B------:R-:W-:Y:S01]  /*0da0*/  IADD3 R18, P0, R18, R12, RZ ;  /* 0x0000000c12127210 */ /* 0x000fe20007f1e0ff */
[----:B------:R-:W-:Y:S01]  /*0db0*/  UIMAD.WIDE.U32 UR4, UR40, -0x33333333, URZ ;  /* 0xcccccccd280478a5 */ /* 0x000fe2000f8e003f */
[----:B------:R-:W-:-:S03]  /*0dc0*/  UMOV UR39, URZ ;  /* 0x0000003f00277c82 */ /* 0x000fc60008000000 */
[----:B------:R-:W-:Y:S01]  /*0dd0*/  USHF.R.U32.HI UR4, URZ, 0x2, UR5 ;  /* 0x000000023f047899 */ /* 0x000fe20008011605 */
[----:B------:R-:W-:-:S03]  /*0de0*/  IMAD.X R17, R23, 0x1, R17, P0 ;  /* 0x0000000117117824 */ /* 0x000fc600000e0611 */
[----:B------:R-:W-:Y:S02]  /*0df0*/  UIMAD UR38, UR4, -0x5, UR40 ;  /* 0xfffffffb042678a4 */ /* 0x000fe4000f8e0228 */
[----:B------:R-:W-:-:S12]  /*0e00*/  @UP0 ULOP3.LUT UR39, UR4, 0x1, URZ, 0xc0, !UPT ;  /* 0x0000000104270892 */ /* 0x000fd8000f8ec03f */
.L_x_11:
[----:B------:R-:W-:Y:S01]  /*0e10*/  ISETP.GE.U32.AND P0, PT, R18, UR8, PT ;  /* 0x0000000812007c0c */ /* 0x000fe2000bf06070 */
[----:B------:R-:W-:Y:S01]  /*0e20*/  IMAD.MOV.U32 R19, RZ, RZ, -0x1 ;  /* 0xffffffffff137424 */ /* 0x000fe200078e00ff */
[----:B------:R-:W-:Y:S01]  /*0e30*/  PRMT R8, RZ, 0x7610, R8 ;  /* 0x00007610ff087816 */ /* 0x000fe20000000008 */
[----:B------:R-:W-:Y:S01]  /*0e40*/  IMAD.MOV.U32 R22, RZ, RZ, -0x1 ;  /* 0xffffffffff167424 */ /* 0x000fe200078e00ff */
[----:B------:R-:W-:Y:S01]  /*0e50*/  ISETP.GE.U32.AND.EX P0, PT, R17, UR9, PT, P0 ;  /* 0x0000000911007c0c */ /* 0x000fe2000bf06100 */
[----:B------:R-:W-:-:S12]  /*0e60*/  IMAD.MOV.U32 R2, RZ, RZ, -0x1 ;  /* 0xffffffffff027424 */ /* 0x000fd800078e00ff */
[----:B------:R-:W-:Y:S05]  /*0e70*/  @P0 BRA `(.L_x_12) ;  /* 0x00000004002c0947 */ /* 0x000fea0003800000 */
[----:B------:R-:W1:Y:S01]  /*0e80*/  LDC.64 R26, c[0x0][0x628] ;  /* 0x00018a00ff1a7b82 */ /* 0x000e620000000a00 */
[----:B------:R-:W-:Y:S02]  /*0e90*/  IMAD.MOV.U32 R8, RZ, RZ, R18 ;  /* 0x000000ffff087224 */ /* 0x000fe400078e0012 */
[----:B------:R-:W-:-:S05]  /*0ea0*/  IMAD.MOV.U32 R9, RZ, RZ, R17 ;  /* 0x000000ffff097224 */ /* 0x000fca00078e0011 */
[----:B------:R-:W4:Y:S08]  /*0eb0*/  LDC R2, c[0x0][0x630] ;  /* 0x00018c00ff027b82 */ /* 0x000f300000000800 */
[----:B------:R-:W0:Y:S01]  /*0ec0*/  LDC.64 R28, c[0x0][0x620] ;  /* 0x00018800ff1c7b82 */ /* 0x000e220000000a00 */
[----:B-1----:R-:W-:-:S04]  /*0ed0*/  ISETP.NE.U32.AND P0, PT, R26, RZ, PT ;  /* 0x000000ff1a00720c */ /* 0x002fc80003f05070 */
[----:B------:R-:W-:-:S13]  /*0ee0*/  ISETP.NE.AND.EX P0, PT, R27, RZ, PT, P0 ;  /* 0x000000ff1b00720c */ /* 0x000fda0003f05300 */
[----:B0---4-:R-:W-:Y:S05]  /*0ef0*/  @!P0 BRA `(.L_x_13) ;  /* 0x0000000000288947 */ /* 0x011fea0003800000 */
[----:B------:R-:W0:Y:S02]  /*0f00*/  LDC R13, c[0x0][0x634] ;  /* 0x00018d00ff0d7b82 */ /* 0x000e240000000800 */
[----:B0-----:R-:W-:-:S05]  /*0f10*/  IADD3 R13, P0, R18, R13, RZ ;  /* 0x0000000d120d7210 */ /* 0x001fca0007f1e0ff */
[----:B------:R-:W-:-:S04]  /*0f20*/  IMAD.X R15, RZ, RZ, R17, P0 ;  /* 0x000000ffff0f7224 */ /* 0x000fc800000e0611 */
[----:B------:R-:W-:-:S04]  /*0f30*/  IMAD.WIDE.U32 R8, R15, R26, RZ ;  /* 0x0000001a0f087225 */ /* 0x000fc800078e00ff */
[----:B------:R-:W-:-:S04]  /*0f40*/  IMAD.WIDE.U32 R10, P0, R13, R27, R8 ;  /* 0x0000001b0d0a7225 */ /* 0x000fc80007800008 */
[----:B------:R-:W-:-:S04]  /*0f50*/  IMAD.WIDE.U32 R8, R13, R26, RZ ;  /* 0x0000001a0d087225 */ /* 0x000fc800078e00ff */
[----:B------:R-:W-:Y:S01]  /*0f60*/  IMAD.X R13, RZ, RZ, RZ, P0 ;  /* 0x000000ffff0d7224 */ /* 0x000fe200000e06ff */
[----:B------:R-:W-:Y:S01]  /*0f70*/  IADD3 RZ, P0, R9, R10, RZ ;  /* 0x0000000a09ff7210 */ /* 0x000fe20007f1e0ff */
[----:B------:R-:W-:-:S04]  /*0f80*/  IMAD.MOV.U32 R12, RZ, RZ, R11 ;  /* 0x000000ffff0c7224 */ /* 0x000fc800078e000b */
[----:B------:R-:W-:-:S08]  /*0f90*/  IMAD.WIDE.U32.X R8, R15, R27, R12, P0 ;  /* 0x0000001b0f087225 */ /* 0x000fd000000e040c */
.L_x_13:
[----:B------:R-:W0:Y:S01]  /*0fa0*/  LDC.64 R32, c[0x0][0x640] ;  /* 0x00019000ff207b82 */ /* 0x000e220000000a00 */
[-C--:B------:R-:W-:Y:S01]  /*0fb0*/  SHF.R.U64 R30, R8, R2.reuse, R9 ;  /* 0x00000002081e7219 */ /* 0x080fe20000001209 */
[----:B------:R-:W-:Y:S01]  /*0fc0*/  IMAD.MOV.U32 R19, RZ, RZ, R17 ;  /* 0x000000ffff137224 */ /* 0x000fe200078e0011 */
[----:B------:R-:W-:Y:S02]  /*0fd0*/  SHF.R.U32.HI R2, RZ, R2, R9 ;  /* 0x00000002ff027219 */ /* 0x000fe40000011609 */
[----:B------:R-:W-:-:S03]  /*0fe0*/  IADD3 R11, P0, RZ, -R30, RZ ;  /* 0x8000001eff0b7210 */ /* 0x000fc60007f1e0ff */
[----:B------:R-:W1:Y:S02]  /*0ff0*/  LDC R10, c[0x0][0x618] ;  /* 0x00018600ff0a7b82 */ /* 0x000e640000000800 */
[----:B------:R-:W-:-:S04]  /*1000*/  IMAD.X R9, RZ, RZ, ~R2, P0 ;  /* 0x000000ffff097224 */ /* 0x000fc800000e0e02 */
[-C--:B------:R-:W-:Y:S02]  /*1010*/  IMAD R2, R9, R28.reuse, RZ ;  /* 0x0000001c09027224 */ /* 0x080fe400078e02ff */
[----:B------:R-:W4:Y:S01]  /*1020*/  LDC R13, c[0x0][0x608] ;  /* 0x00018200ff0d7b82 */ /* 0x000f220000000800 */
[----:B------:R-:W-:-:S04]  /*1030*/  IMAD.WIDE.U32 R8, R11, R28, R18 ;  /* 0x0000001c0b087225 */ /* 0x000fc800078e0012 */
[----:B------:R-:W-:Y:S02]  /*1040*/  IMAD R11, R11, R29, R2 ;  /* 0x0000001d0b0b7224 */ /* 0x000fe400078e0202 */
[----:B------:R-:W-:Y:S01]  /*1050*/  IMAD.MOV.U32 R2, RZ, RZ, -0x1 ;  /* 0xffffffffff027424 */ /* 0x000fe200078e00ff */
[----:B------:R-:W2:Y:S01]  /*1060*/  LDC R31, c[0x0][0x658] ;  /* 0x00019600ff1f7b82 */ /* 0x000ea20000000800 */
[----:B------:R-:W-:Y:S01]  /*1070*/  IMAD.IADD R9, R9, 0x1, R11 ;  /* 0x0000000109097824 */ /* 0x000fe200078e020b */
[----:B0-----:R-:W-:Y:S01]  /*1080*/  ISETP.NE.U32.AND P0, PT, R32, RZ, PT ;  /* 0x000000ff2000720c */ /* 0x001fe20003f05070 */
[----:B------:R-:W-:-:S03]  /*1090*/  IMAD.MOV.U32 R28, RZ, RZ, 0x1 ;  /* 0x00000001ff1c7424 */ /* 0x000fc600078e00ff */
[----:B------:R-:W-:Y:S02]  /*10a0*/  ISETP.NE.AND.EX P0, PT, R33, RZ, PT, P0 ;  /* 0x000000ff2100720c */ /* 0x000fe40003f05300 */
[----:B------:R-:W0:Y:S01]  /*10b0*/  LDC R27, c[0x0][0x600] ;  /* 0x00018000ff1b7b82 */ /* 0x000e220000000800 */
[-CC-:B-1----:R-:W-:Y:S02]  /*10c0*/  SHF.R.U64 R25, R8, R10.reuse, R9.reuse ;  /* 0x0000000a08197219 */ /* 0x182fe40000001209 */
[----:B------:R-:W-:-:S05]  /*10d0*/  SHF.R.U32.HI R8, RZ, R10, R9 ;  /* 0x0000000aff087219 */ /* 0x000fca0000011609 */
[----:B------:R-:W1:Y:S01]  /*10e0*/  LDC R22, c[0x0][0x648] ;  /* 0x00019200ff167b82 */ /* 0x000e620000000800 */
[-CC-:B----4-:R-:W-:Y:S02]  /*10f0*/  SHF.R.U64 R34, R25, R13.reuse, R8.reuse ;  /* 0x0000000d19227219 */ /* 0x190fe40000001208 */
[----:B------:R-:W-:-:S05]  /*1100*/  SHF.R.U32.HI R8, RZ, R13, R8 ;  /* 0x0000000dff087219 */ /* 0x000fca0000011608 */
[----:B------:R-:W4:Y:S01]  /*1110*/  LDC R26, c[0x0][0x638] ;  /* 0x00018e00ff1a7b82 */ /* 0x000f220000000800 */
[-CC-:B--2---:R-:W-:Y:S02]  /*1120*/  SHF.R.U64 R36, R34, R31.reuse, R8.reuse ;  /* 0x0000001f22247219 */ /* 0x184fe40000001208 */
[-C--:B------:R-:W-:Y:S02]  /*1130*/  SHF.L.U32 R2, R2, R31.reuse, RZ ;  /* 0x0000001f02027219 */ /* 0x080fe400000006ff */
[----:B------:R-:W-:Y:S01]  /*1140*/  SHF.R.U32.HI R9, RZ, R31, R8 ;  /* 0x0000001fff097219 */ /* 0x000fe20000011608 */
[----:B------:R-:W-:Y:S01]  /*1150*/  IMAD.MOV.U32 R8, RZ, RZ, R36 ;  /* 0x000000ffff087224 */ /* 0x000fe200078e0024 */
[----:B------:R-:W-:Y:S01]  /*1160*/  LOP3.LUT R15, RZ, R2, RZ, 0x33, !PT ;  /* 0x00000002ff0f7212 */ /* 0x000fe200078e33ff */
[----:B------:R-:W2:Y:S01]  /*1170*/  LDC R29, c[0x0][0x610] ;  /* 0x00018400ff1d7b82 */ /* 0x000ea20000000800 */
[----:B------:R-:W-:Y:S05]  /*1180*/  @!P0 BRA `(.L_x_14) ;  /* 0x0000000000288947 */ /* 0x000fea0003800000 */
[----:B------:R-:W3:Y:S02]  /*1190*/  LDC R13, c[0x0][0x64c] ;  /* 0x00019300ff0d7b82 */ /* 0x000ee40000000800 */
[----:B---3--:R-:W-:-:S05]  /*11a0*/  IADD3 R13, P0, R36, R13, RZ ;  /* 0x0000000d240d7210 */ /* 0x008fca0007f1e0ff */
        /* <DEDUP_REMOVED lines=8> */
.L_x_14:
[----:B-1----:R-:W-:Y:S01]  /*1230*/  SHF.R.U64 R7, R8, R22, R9 ;  /* 0x0000001608077219 */ /* 0x002fe20000001209 */
[----:B0-----:R-:W-:Y:S01]  /*1240*/  VIADD R8, R27, 0xffffffff ;  /* 0xffffffff1b087836 */ /* 0x001fe20000000000 */
[----:B------:R-:W-:Y:S01]  /*1250*/  SHF.L.U32 R2, R28, R31, RZ ;  /* 0x0000001f1c027219 */ /* 0x000fe200000006ff */
[----:B------:R-:W-:Y:S01]  /*1260*/  @P1 IMAD R20, R21, R24, R6 ;  /* 0x0000001815141224 */ /* 0x000fe200078e0206 */
[----:B------:R-:W-:Y:S01]  /*1270*/  LOP3.LUT R15, R34, R15, RZ, 0xc0, !PT ;  /* 0x0000000f220f7212 */ /* 0x000fe200078ec0ff */
[----:B------:R-:W-:Y:S01]  /*1280*/  IMAD.MOV R9, RZ, RZ, -R7 ;  /* 0x000000ffff097224 */ /* 0x000fe200078e0a07 */
[----:B------:R-:W-:Y:S01]  /*1290*/  LOP3.LUT R8, R25, R8, RZ, 0xc0, !PT ;  /* 0x0000000819087212 */ /* 0x000fe200078ec0ff */
[----:B------:R-:W-:Y:S02]  /*12a0*/  IMAD.MOV.U32 R6, RZ, RZ, 0x1 ;  /* 0x00000001ff067424 */ /* 0x000fe400078e00ff */
[----:B------:R-:W-:Y:S02]  /*12b0*/  IMAD R15, R2, R7, R15 ;  /* 0x00000007020f7224 */ /* 0x000fe400078e020f */
[----:B----4-:R-:W-:-:S02]  /*12c0*/  IMAD R2, R9, R26, R36 ;  /* 0x0000001a09027224 */ /* 0x010fc400078e0224 */
[----:B--2---:R-:W-:Y:S02]  /*12d0*/  IMAD R19, R15, R29, R20 ;  /* 0x0000001d0f137224 */ /* 0x004fe400078e0214 */
[--C-:B------:R-:W-:Y:S01]  /*12e0*/  IMAD R2, R2, R27, R8.reuse ;  /* 0x0000001b02027224 */ /* 0x100fe200078e0208 */
[----:B------:R-:W-:-:S04]  /*12f0*/  PRMT R8, R6, 0x7610, R8 ;  /* 0x0000761006087816 */ /* 0x000fc80000000008 */
[----:B------:R-:W-:Y:S02]  /*1300*/  SEL R22, R2, R19, !P1 ;  /* 0x0000001302167207 */ /* 0x000fe40004800000 */
[----:B------:R-:W-:Y:S01]  /*1310*/  SEL R19, R19, R2, !P1 ;  /* 0x0000000213137207 */ /* 0x000fe20004800000 */
[----:B------:R-:W-:-:S07]  /*1320*/  IMAD.MOV.U32 R2, RZ, RZ, R30 ;  /* 0x000000ffff027224 */ /* 0x000fce00078e001e */
.L_x_12:
[----:B------:R-:W-:Y:S05]  /*1330*/  @!P3 BRA `(.L_x_15) ;  /* 0x00000000000cb947 */ /* 0x000fea0003800000 */
[----:B------:R-:W-:Y:S01]  /*1340*/  UCGABAR_WAIT ;  /* 0x0000000000007dc7 */ /* 0x000fe20008000000 */
[----:B------:R-:W-:Y:S01]  /*1350*/  CCTL.IVALL ;  /* 0x00000000ff00798f */ /* 0x000fe20002000000 */
[----:B------:R-:W-:Y:S05]  /*1360*/  BRA `(.L_x_16) ;  /* 0x0000000000047947 */ /* 0x000fea0003800000 */
.L_x_15:
[----:B------:R-:W-:Y:S06]  /*1370*/  BAR.SYNC.DEFER_BLOCKING 0x0 ;  /* 0x0000000000007b1d */ /* 0x000fec0000010000 */
.L_x_16:
[----:B------:R-:W-:Y:S05]  /*1380*/  @!P2 BRA `(.L_x_17) ;  /* 0x000000300094a947 */ /* 0x000fea0003800000 */
[----:B------:R-:W-:-:S13]  /*1390*/  ISETP.GT.U32.AND P0, PT, R35, 0x1, PT ;  /* 0x000000012300780c */ /* 0x000fda0003f04070 */
[----:B------:R-:W-:Y:S05]  /*13a0*/  @P0 EXIT ;  /* 0x000000000000094d */ /* 0x000fea0003800000 */
.L_x_18:
[----:B------:R-:W-:-:S08]  /*13b0*/  NOP ;  /* 0x0000000000007918 */ /* 0x000fd00000000000 */
[----:B------:R-:W1:Y:S02]  /*13c0*/  USETMAXREG.TRY_ALLOC.CTAPOOL UP0, 0xe8 ;  /* 0x000000e8000079c8 */ /* 0x000e640008000600 */
[----:B-1----:R-:W-:-:S13]  /*13d0*/  PLOP3.LUT P0, PT, PT, PT, UP0, 0x80, 0x0 ;  /* 0x000000000000781c */ /* 0x002fda0003f0f008 */
[----:B------:R-:W-:Y:S05]  /*13e0*/  @!P0 BRA `(.L_x_18) ;  /* 0xfffffffc00f08947 */ /* 0x000fea000383ffff */
[----:B------:R-:W-:-:S13]  /*13f0*/  LOP3.LUT P0, RZ, R8, 0xff, RZ, 0xc0, !PT ;  /* 0x000000ff08ff7812 */ /* 0x000fda000780c0ff */
[----:B------:R-:W-:Y:S05]  /*1400*/  @!P0 EXIT ;  /* 0x000000000000894d */ /* 0x000fea0003800000 */
[----:B------:R-:W1:Y:S01]  /*1410*/  S2UR UR4, SR_CgaCtaId ;  /* 0x00000000000479c3 */ /* 0x000e620000008800 */
[----:B--2---:R-:W-:Y:S01]  /*1420*/  VIADD R14, R14, 0xffffffff ;  /* 0xffffffff0e0e7836 */ /* 0x004fe20000000000 */
[CC--:B------:R-:W-:Y:S01]  /*1430*/  LEA.HI R4, R0.reuse, R3.reuse, RZ, 0x2 ;  /* 0x0000000300047211 */ /* 0x0c0fe200078f10ff */
[----:B------:R-:W-:Y:S01]  /*1440*/  UMOV UR41, 0x400 ;  /* 0x0000040000297882 */ /* 0x000fe20000000000 */
[----:B------:R-:W-:Y:S01]  /*1450*/  LEA.HI R0, R0, R3, RZ, 0x5 ;  /* 0x0000000300007211 */ /* 0x000fe200078f28ff */
[----:B------:R-:W-:Y:S01]  /*1460*/  UISETP.LT.AND UP0, UPT, UR40, 0x1, UPT ;  /* 0x000000012800788c */ /* 0x000fe2000bf01270 */
[----:B------:R-:W-:Y:S01]  /*1470*/  R2UR UR42, R14 ;  /* 0x000000000e2a72ca */ /* 0x000fe200000e0000 */
[----:B------:R-:W-:Y:S01]  /*1480*/  ULDC UR6, c[0x0][0x284] ;  /* 0x0000a10000067ab9 */ /* 0x000fe20000000800 */
[--C-:B------:R-:W-:Y:S01]  /*1490*/  SHF.R.S32.HI R60, RZ, 0x2, R4.reuse ;  /* 0x00000002ff3c7819 */ /* 0x100fe20000011404 */
[----:B------:R-:W-:Y:S01]  /*14a0*/  USEL UR43, UR40, 0x1, UP0 ;  /* 0x00000001282b7887 */ /* 0x000fe20008000000 */
[----:B------:R-:W-:Y:S01]  /*14b0*/  SHF.R.S32.HI R5, RZ, 0x1f, R4 ;  /* 0x0000001fff057819 */ /* 0x000fe20000011404 */
[----:B------:R-:W-:Y:S01]  /*14c0*/  USHF.L.U32 UR46, UR40, 0x1, URZ ;  /* 0x00000001282e7899 */ /* 0x000fe2000800063f */
[----:B------:R-:W-:Y:S01]  /*14d0*/  LOP3.LUT R4, R4, 0xfffffffc, RZ, 0xc0, !PT ;  /* 0xfffffffc04047812 */ /* 0x000fe200078ec0ff */
[----:B------:R-:W-:Y:S01]  /*14e0*/  UIADD3 UR43, -UR43, UR40, URZ ;  /* 0x000000282b2b7290 */ /* 0x000fe2000fffe13f */
[----:B------:R-:W-:-:S02]  /*14f0*/  LEA.HI R5, R5, R60, RZ, 0x3 ;  /* 0x0000003c05057211 */ /* 0x000fc400078f18ff */
[----:B------:R-:W-:Y:S01]  /*1500*/  ISETP.NE.AND P0, PT, R14, RZ, PT ;  /* 0x000000ff0e00720c */ /* 0x000fe20003f05270 */
[----:B---3--:R-:W-:Y:S01]  /*1510*/  IMAD.IADD R59, R3, 0x1, -R4 ;  /* 0x00000001033b7824 */ /* 0x008fe200078e0a04 */
[----:B------:R-:W-:Y:S01]  /*1520*/  LOP3.LUT R5, R5, 0xfffffff8, RZ, 0xc0, !PT ;  /* 0xfffffff805057812 */ /* 0x000fe200078ec0ff */
[----:B------:R-:W-:Y:S01]  /*1530*/  USHF.L.U32 UR42, UR42, 0x3, URZ ;  /* 0x000000032a2a7899 */ /* 0x000fe2000800063f */
[----:B------:R-:W-:-:S03]  /*1540*/  SEL R69, RZ, 0x1, P0 ;  /* 0x00000001ff457807 */ /* 0x000fc60000000000 */
[----:B------:R-:W-:Y:S01]  /*1550*/  IMAD.IADD R60, R60, 0x1, -R5 ;  /* 0x000000013c3c7824 */ /* 0x000fe200078e0a05 */
[----:B-1----:R-:W-:Y:S01]  /*1560*/  ULEA UR41, UR4, UR41, 0x18 ;  /* 0x0000002904297291 */ /* 0x002fe2000f8ec03f */
[----:B------:R-:W-:Y:S01]  /*1570*/  SHF.R.S32.HI R5, RZ, 0x5, R0 ;  /* 0x00000005ff057819 */ /* 0x000fe20000011400 */
[----:B------:R-:W-:Y:S02]  /*1580*/  IMAD.U32 R63, RZ, RZ, UR42 ;  /* 0x0000002aff3f7e24 */ /* 0x000fe4000f8e00ff */
[----:B------:R-:W-:Y:S01]  /*1590*/  UIADD3 UR47, UR41, 0x60, URZ ;  /* 0x00000060292f7890 */ /* 0x000fe2000fffe03f */
[--C-:B------:R-:W-:Y:S01]  /*15a0*/  SHF.R.S32.HI R61, RZ, 0x1f, R60.reuse ;  /* 0x0000001fff3d7819 */ /* 0x100fe2000001143c */
[----:B------:R-:W-:Y:S01]  /*15b0*/  UIADD3 UR4, UR41, 0x180, URZ ;  /* 0x0000018029047890 */ /* 0x000fe2000fffe03f */
[--C-:B------:R-:W-:Y:S01]  /*15c0*/  IMAD R66, R5, -0x10, -R60.reuse ;  /* 0xfffffff005427824 */ /* 0x100fe200078e0a3c */
[----:B------:R-:W-:Y:S01]  /*15d0*/  UIADD3 UR5, UR41, 0xa180, URZ ;  /* 0x0000a18029057890 */ /* 0x000fe2000fffe03f */
[----:B------:R-:W-:Y:S01]  /*15e0*/  LOP3.LUT R65, R63, 0x8, RZ, 0xc0, !PT ;  /* 0x000000083f417812 */ /* 0x000fe200078ec0ff */
[----:B------:R-:W-:Y:S01]  /*15f0*/  USHF.R.U32.HI UR4, URZ, 0x4, UR4 ;  /* 0x000000043f047899 */ /* 0x000fe20008011604 */
[----:B------:R-:W-:Y:S01]  /*1600*/  IMAD.U32 R62, RZ, RZ, UR47 ;  /* 0x0000002fff3e7e24 */ /* 0x000fe2000f8e00ff */
[----:B------:R-:W-:Y:S01]  /*1610*/  USHF.R.U32.HI UR5, URZ, 0x4, UR5 ;  /* 0x000000043f057899 */ /* 0x000fe20008011605 */
[----:B------:R-:W-:Y:S01]  /*1620*/  IMAD.WIDE R60, R5, 0x10, R60 ;  /* 0x00000010053c7825 */ /* 0x000fe200078e023c */
[----:B------:R-:W-:Y:S01]  /*1630*/  ULOP3.LUT UR4, UR4, 0x3fff, URZ, 0xc0, !UPT ;  /* 0x00003fff04047892 */ /* 0x000fe2000f8ec03f */
[----:B------:R-:W-:Y:S01]  /*1640*/  LOP3.LUT R63, R63, 0x8, RZ, 0xc, !PT ;  /* 0x000000083f3f7812 */ /* 0x000fe200078e0cff */
[----:B------:R-:W-:Y:S01]  /*1650*/  ULOP3.LUT UR5, UR5, 0x3fff, URZ, 0xc0, !UPT ;  /* 0x00003fff05057892 */ /* 0x000fe2000f8ec03f */
[----:B------:R-:W-:Y:S01]  /*1660*/  VIADD R64, R62, UR42 ;  /* 0x0000002a3e407c36 */ /* 0x000fe20008000000 */
[----:B------:R-:W-:Y:S01]  /*1670*/  LOP3.LUT R65, R65, 0x18, RZ, 0x3c, !PT ;  /* 0x0000001841417812 */ /* 0x000fe200078e3cff */
[----:B------:R-:W-:Y:S01]  /*1680*/  VIADD R66, R66, UR6 ;  /* 0x0000000642427c36 */ /* 0x000fe20008000000 */
[----:B------:R-:W-:-:S02]  /*1690*/  ULOP3.LUT UR44, UR4, 0x10000, URZ, 0xfc, !UPT ;  /* 0x00010000042c7892 */ /* 0x000fc4000f8efc3f */
[----:B------:R-:W-:-:S12]  /*16a0*/  ULOP3.LUT UR45, UR5, 0x10000, URZ, 0xfc, !UPT ;  /* 0x00010000052d7892 */ /* 0x000fd8000f8efc3f */
.L_x_106:
[----:B------:R-:W-:Y:S01]  /*16b0*/  SHF.L.U32 R3, R69, 0x1f, RZ ;  /* 0x0000001f45037819 */ /* 0x000fe200000006ff */
[----:B------:R-:W-:Y:S02]  /*16c0*/  ULDC UR4, c[0x0][0x28c] ;  /* 0x0000a30000047ab9 */ /* 0x000fe40000000800 */
[----:B------:R-:W-:Y:S01]  /*16d0*/  ISETP.LT.AND P1, PT, RZ, UR4, PT ;  /* 0x00000004ff007c0c */ /* 0x000fe2000bf21270 */
[----:B------:R-:W1:Y:S02]  /*16e0*/  SYNCS.PHASECHK.TRANS64.TRYWAIT P0, [R62+UR42], R3 ;  /* 0x000000033e0075a7 */ /* 0x000e64000800016a */
[----:B-1-34-:R-:W-:Y:S10]  /*16f0*/  @!P0 BRA `(.L_x_19) ;  /* 0x0000003c00f48947 */ /* 0x01aff40003800000 */
.L_x_129:
[----:B------:R-:W-:Y:S05]  /*1700*/  @P1 BRA `(.L_x_20) ;  /* 0x0000000000401947 */ /* 0x000fea0003800000 */
[----:B------:R-:W-:Y:S01]  /*1710*/  MOV R0, 0x0 ;  /* 0x0000000000007802 */ /* 0x000fe20000000f00 */
[----:B------:R-:W-:Y:S01]  /*1720*/  ULDC.64 UR4, c[0x4][0x68] ;  /* 0x01001a0000047ab9 */ /* 0x000fe20000000a00 */
[----:B------:R-:W-:Y:S01]  /*1730*/  ULDC.64 UR6, c[0x4][0x8] ;  /* 0x0100020000067ab9 */ /* 0x000fe20000000a00 */
[----:B------:R-:W-:Y:S01]  /*1740*/  IMAD.U32 R4, RZ, RZ, UR4 ;  /* 0x00000004ff047e24 */ /* 0x000fe2000f8e00ff */
[----:B------:R2:W3:Y:S01]  /*1750*/  LDC.64 R14, c[0x4][R0] ;  /* 0x01000000000e7b82 */ /* 0x0004e20000000a00 */
[----:B------:R-:W-:Y:S01]  /*1760*/  IMAD.U32 R5, RZ, RZ, UR5 ;  /* 0x00000005ff057e24 */ /* 0x000fe2000f8e00ff */
[----:B------:R-:W-:Y:S01]  /*1770*/  ULDC.64 UR4, c[0x4][0x70] ;  /* 0x01001c0000047ab9 */ /* 0x000fe20000000a00 */
[----:B------:R-:W-:Y:S02]  /*1780*/  IMAD.U32 R10, RZ, RZ, UR6 ;  /* 0x00000006ff0a7e24 */ /* 0x000fe4000f8e00ff */
[----:B------:R-:W-:Y:S02]  /*1790*/  IMAD.U32 R6, RZ, RZ, UR4 ;  /* 0x00000004ff067e24 */ /* 0x000fe4000f8e00ff */
[----:B------:R-:W-:-:S02]  /*17a0*/  IMAD.U32 R7, RZ, RZ, UR5 ;  /* 0x00000005ff077e24 */ /* 0x000fc4000f8e00ff */
[----:B------:R-:W-:Y:S02]  /*17b0*/  IMAD.U32 R11, RZ, RZ, UR7 ;  /* 0x00000007ff0b7e24 */ /* 0x000fe4000f8e00ff */
[----:B------:R-:W-:Y:S02]  /*17c0*/  IMAD.MOV.U32 R8, RZ, RZ, 0x1e1 ;  /* 0x000001e1ff087424 */ /* 0x000fe400078e00ff */
[----:B0-----:R-:W-:Y:S02]  /*17d0*/  IMAD.MOV.U32 R12, RZ, RZ, 0x1 ;  /* 0x00000001ff0c7424 */ /* 0x001fe400078e00ff */
[----:B--2---:R-:W-:-:S07]  /*17e0*/  IMAD.MOV.U32 R13, RZ, RZ, RZ ;  /* 0x000000ffff0d7224 */ /* 0x004fce00078e00ff */
[----:B------:R-:W-:-:S07]  /*17f0*/  LEPC R20, `(.L_x_20) ;  /* 0x000000001014794e */ /* 0x000fce0000000000 */
[----:B-1-3-5:R-:W-:Y:S05]  /*1800*/  CALL.ABS.NOINC R14 ;  /* 0x000000000e007343 */ /* 0x02afea0003c00000 */
.L_x_20:
[----:B------:R-:W-:-:S04]  /*1810*/  LOP3.LUT R0, R16, 0x1, RZ, 0xfc, !PT ;  /* 0x0000000110007812 */ /* 0x000fc800078efcff */
[----:B------:R-:W-:-:S13]  /*1820*/  ISETP.NE.AND P0, PT, R0, 0x3, PT ;  /* 0x000000030000780c */ /* 0x000fda0003f05270 */
[----:B------:R-:W-:Y:S05]  /*1830*/  @!P0 BRA `(.L_x_21) ;  /* 0x0000000000048947 */ /* 0x000fea0003800000 */
[----:B------:R-:W-:Y:S01]  /*1840*/  BPT.TRAP 0x1 ;  /* 0x000000040000795c */ /* 0x000fe20000300000 */
.L_x_21:
[----:B-1----:R-:W-:Y:S02]  /*1850*/  IMAD.U32 R3, RZ, RZ, UR38 ;  /* 0x00000026ff037e24 */ /* 0x002fe4000f8e00ff */
[----:B------:R-:W-:-:S03]  /*1860*/  IMAD.U32 R0, RZ, RZ, UR39 ;  /* 0x00000027ff007e24 */ /* 0x000fc6000f8e00ff */
[----:B------:R-:W-:Y:S02]  /*1870*/  LEA R3, R3, UR41, 0x3 ;  /* 0x0000002903037c11 */ /* 0x000fe4000f8e18ff */
[----:B------:R-:W-:-:S04]  /*1880*/  SHF.L.U32 R0, R0, 0x1f, RZ ;  /* 0x0000001f00007819 */ /* 0x000fc800000006ff */
[----:B------:R1:W2:Y:S01]  /*1890*/  SYNCS.PHASECHK.TRANS64.TRYWAIT P1, [R3+URZ], R0 ;  /* 0x00000000030075a7 */ /* 0x0002a2000802017f */
[----:B------:R-:W-:Y:S05]  /*18a0*/  @!P0 BRA `(.L_x_22) ;  /* 0x0000000000048947 */ /* 0x000fea0003800000 */
[----:B------:R-:W-:Y:S01]  /*18b0*/  BPT.TRAP 0x1 ;  /* 0x000000040000795c */ /* 0x000fe20000300000 */
.L_x_22:
[----:B--2---:R-:W-:Y:S05]  /*18c0*/  @P1 BRA `(.L_x_23) ;  /* 0x0000000000081947 */ /* 0x004fea0003800000 */
[----:B------:R-:W2:Y:S02]  /*18d0*/  SYNCS.PHASECHK.TRANS64.TRYWAIT P1, [R3+URZ], R0 ;  /* 0x00000000030075a7 */ /* 0x000ea4000802017f */
[----:B--2---:R-:W-:Y:S05]  /*18e0*/  @!P1 BRA `(.L_x_24) ;  /* 0x0000003c008c9947 */ /* 0x004fea0003800000 */
.L_x_23:
[----:B------:R-:W-:Y:S05]  /*18f0*/  WARPSYNC.ALL ;  /* 0x0000000000007948 */ /* 0x000fea0003800000 */
[----:B------:R-:W-:Y:S01]  /*1900*/  ULEA UR8, UR38, UR44, 0x9 ;  /* 0x0000002c26087291 */ /* 0x000fe2000f8e483f */
[----:B------:R-:W-:Y:S01]  /*1910*/  WARPGROUP.ARRIVE ;  /* 0x00000000000079c5 */ /* 0x000fe20000000000 */
[----:B------:R-:W-:Y:S01]  /*1920*/  ULEA UR9, UR38, UR45, 0x9 ;  /* 0x0000002d26097291 */ /* 0x000fe2000f8e483f */
[----:B-12---:R-:W-:Y:S01]  /*1930*/  IMAD.U32 R0, RZ, RZ, UR43 ;  /* 0x0000002bff007e24 */ /* 0x006fe2000f8e00ff */
[----:B------:R-:W-:Y:S01]  /*1940*/  UMOV UR5, 0x40000040 ;  /* 0x4000004000057882 */ /* 0x000fe20000000000 */
[----:B------:R-:W-:-:S02]  /*1950*/  UMOV UR7, 0x40000040 ;  /* 0x4000004000077882 */ /* 0x000fc40000000000 */
[----:B------:R-:W-:Y:S01]  /*1960*/  UMOV UR4, UR8 ;  /* 0x0000000800047c82 */ /* 0x000fe20008000000 */
[----:B------:R-:W-:Y:S01]  /*1970*/  ISETP.GE.AND P1, PT, R0, 0x1, PT ;  /* 0x000000010000780c */ /* 0x000fe20003f26270 */
[----:B------:R-:W-:Y:S02]  /*1980*/  UMOV UR6, UR9 ;  /* 0x0000000900067c82 */ /* 0x000fe40008000000 */
[----:B------:R-:W-:Y:S01]  /*1990*/  IGMMA.64x64x32.S8.S8 R24, gdesc[UR4], RZ, !UPT, gsb0 ;  /* 0x01e00000041879f1 */ /* 0x000fe2000c0410ff */
[----:B------:R-:W-:Y:S02]  /*19a0*/  UIADD3 UR4, UR8, 0x2, URZ ;  /* 0x0000000208047890 */ /* 0x000fe4000fffe03f */
[----:B------:R-:W-:Y:S01]  /*19b0*/  UIADD3 UR6, UR9, 0x2, URZ ;  /* 0x0000000209067890 */ /* 0x000fe2000fffe03f */
[----:B------:R-:W-:Y:S01]  /*19c0*/  UMOV UR5, 0x40000040 ;  /* 0x4000004000057882 */ /* 0x000fe20000000000 */
[----:B------:R-:W-:Y:S01]  /*19d0*/  UMOV UR7, 0x40000040 ;  /* 0x4000004000077882 */ /* 0x000fe20000000000 */
[----:B------:R-:W-:-:S02]  /*19e0*/  WARPGROUP.DEPBAR.LE gsb0, 0x0 ;  /* 0x00008000000079c5 */ /* 0x000fc40000010000 */
[----:B------:R-:W-:-:S06]  /*19f0*/  WARPGROUP.ARRIVE ;  /* 0x00000000000079c5 */ /* 0x000fcc0000000000 */
[----:B------:R-:W-:Y:S01]  /*1a00*/  IGMMA.64x64x32.S8.S8 R24, gdesc[UR4], R24, gsb0 ;  /* 0x01e00000041879f1 */ /* 0x000fe20008041018 */
[----:B------:R-:W-:Y:S02]  /*1a10*/  UIADD3 UR4, UR8, 0x4, URZ ;  /* 0x0000000408047890 */ /* 0x000fe4000fffe03f */
[----:B------:R-:W-:Y:S01]  /*1a20*/  UIADD3 UR6, UR9, 0x4, URZ ;  /* 0x0000000409067890 */ /* 0x000fe2000fffe03f */
[----:B------:R-:W-:Y:S01]  /*1a30*/  UMOV UR5, 0x40000040 ;  /* 0x4000004000057882 */ /* 0x000fe20000000000 */
[----:B------:R-:W-:Y:S01]  /*1a40*/  UMOV UR7, 0x40000040 ;  /* 0x4000004000077882 */ /* 0x000fe20000000000 */
[----:B------:R-:W-:Y:S02]  /*1a50*/  WARPGROUP.DEPBAR.LE gsb0, 0x0 ;  /* 0x00008000000079c5 */ /* 0x000fe40000010000 */
        /* <DEDUP_REMOVED lines=8> */
[----:B------:R-:W-:Y:S03]  /*1ae0*/  IGMMA.64x64x32.S8.S8 R24, gdesc[UR4], R24, gsb0 ;  /* 0x01e00000041879f1 */ /* 0x000fe60008041018 */
[----:B------:R-:W-:Y:S02]  /*1af0*/  WARPGROUP.DEPBAR.LE gsb0, 0x0 ;  /* 0x00008000000079c5 */ /* 0x000fe40000010000 */
[----:B------:R-:W-:Y:S05]  /*1b00*/  @!P1 BRA `(.L_x_25) ;  /* 0x0000000400149947 */ /* 0x000fea0003800000 */
[----:B------:R-:W-:Y:S01]  /*1b10*/  UIADD3 UR4, UR38, 0x1, URZ ;  /* 0x0000000126047890 */ /* 0x000fe2000fffe03f */
[----:B------:R-:W-:Y:S02]  /*1b20*/  IMAD.U32 R0, RZ, RZ, UR43 ;  /* 0x0000002bff007e24 */ /* 0x000fe4000f8e00ff */
[----:B------:R-:W-:Y:S01]  /*1b30*/  IMAD.U32 R3, RZ, RZ, UR38 ;  /* 0x00000026ff037e24 */ /* 0x000fe2000f8e00ff */
[----:B------:R-:W-:-:S04]  /*1b40*/  UISETP.NE.AND UP0, UPT, UR4, 0x5, UPT ;  /* 0x000000050400788c */ /* 0x000fc8000bf05270 */
[----:B------:R-:W-:Y:S02]  /*1b50*/  USEL UR5, URZ, 0x1, UP0 ;  /* 0x000000013f057887 */ /* 0x000fe40008000000 */
[----:B------:R-:W-:Y:S02]  /*1b60*/  USEL UR8, UR4, URZ, UP0 ;  /* 0x0000003f04087287 */ /* 0x000fe40008000000 */
[----:B------:R-:W-:-:S06]  /*1b70*/  ULOP3.LUT UR5, UR39, UR5, URZ, 0x3c, !UPT ;  /* 0x0000000527057292 */ /* 0x000fcc000f8e3c3f */
[----:B------:R-:W-:-:S07]  /*1b80*/  IMAD.U32 R6, RZ, RZ, UR5 ;  /* 0x00000005ff067e24 */ /* 0x000fce000f8e00ff */
.L_x_32:
[----:B------:R-:W-:Y:S05]  /*1b90*/  @!P0 BRA `(.L_x_26) ;  /* 0x0000000000048947 */ /* 0x000fea0003800000 */
[----:B------:R-:W-:Y:S01]  /*1ba0*/  BPT.TRAP 0x1 ;  /* 0x000000040000795c */ /* 0x000fe20000300000 */
.L_x_26:
[----:B------:R-:W-:Y:S01]  /*1bb0*/  ULEA UR4, UR8, UR41, 0x3 ;  /* 0x0000002908047291 */ /* 0x000fe2000f8e183f */
[----:B------:R-:W-:-:S08]  /*1bc0*/  SHF.L.U32 R4, R6, 0x1f, RZ ;  /* 0x0000001f06047819 */ /* 0x000fd000000006ff */
[----:B------:R1:W2:Y:S01]  /*1bd0*/  SYNCS.PHASECHK.TRANS64.TRYWAIT P1, [UR4], R4 ;  /* 0x00000004ff0075a7 */ /* 0x0002a20008020144 */
[----:B------:R-:W-:Y:S05]  /*1be0*/  @!P0 BRA `(.L_x_27) ;  /* 0x0000000000048947 */ /* 0x000fea0003800000 */
[----:B------:R-:W-:Y:S01]  /*1bf0*/  BPT.TRAP 0x1 ;  /* 0x000000040000795c */ /* 0x000fe20000300000 */
.L_x_27:
[----:B--2---:R-:W-:Y:S05]  /*1c00*/  @P1 BRA `(.L_x_28) ;  /* 0x0000000000081947 */ /* 0x004fea0003800000 */
[----:B------:R-:W2:Y:S02]  /*1c10*/  SYNCS.PHASECHK.TRANS64.TRYWAIT P1, [UR4], R4 ;  /* 0x00000004ff0075a7 */ /* 0x000ea40008020144 */
[----:B--2---:R-:W-:Y:S05]  /*1c20*/  @!P1 BRA `(.L_x_29) ;  /* 0x0000003800d09947 */ /* 0x004fea0003800000 */
.L_x_28:
[----:B------:R-:W-:Y:S01]  /*1c30*/  ULEA UR9, UR8, UR44, 0x9 ;  /* 0x0000002c08097291 */ /* 0x000fe2000f8e483f */
[----:B------:R-:W-:Y:S01]  /*1c40*/  WARPGROUP.ARRIVE ;  /* 0x00000000000079c5 */ /* 0x000fe20000000000 */
[----:B------:R-:W-:Y:S01]  /*1c50*/  ULEA UR10, UR8, UR45, 0x9 ;  /* 0x0000002d080a7291 */ /* 0x000fe2000f8e483f */
[----:B------:R-:W-:Y:S01]  /*1c60*/  UMOV UR5, 0x40000040 ;  /* 0x4000004000057882 */ /* 0x000fe20000000000 */
[----:B------:R-:W-:-:S03]  /*1c70*/  UMOV UR7, 0x40000040 ;  /* 0x4000004000077882 */ /* 0x000fc60000000000 */
[----:B------:R-:W-:Y:S02]  /*1c80*/  UMOV UR4, UR9 ;  /* 0x0000000900047c82 */ /* 0x000fe40008000000 */
[----:B------:R-:W-:Y:S02]  /*1c90*/  UMOV UR6, UR10 ;  /* 0x0000000a00067c82 */ /* 0x000fe40008000000 */
[----:B------:R-:W-:Y:S01]  /*1ca0*/  IGMMA.64x64x32.S8.S8 R24, gdesc[UR4], R24, gsb0 ;  /* 0x01e00000041879f1 */ /* 0x000fe20008041018 */
        /* <DEDUP_REMOVED lines=23> */
[----:B------:R-:W-:Y:S01]  /*1e20*/  BPT.TRAP 0x1 ;  /* 0x000000040000795c */ /* 0x000fe20000300000 */
.L_x_30:
[----:B------:R-:W-:-:S13]  /*1e30*/  ISETP.NE.AND P1, PT, R68, RZ, PT ;  /* 0x000000ff4400720c */ /* 0x000fda0003f25270 */
[----:B-12---:R-:W-:-:S05]  /*1e40*/  @P1 LEA R4, R3, UR41, 0x3 ;  /* 0x0000002903041c11 */ /* 0x006fca000f8e18ff */
[----:B------:R-:W-:-:S05]  /*1e50*/  @P1 VIADD R5, R4, 0x28 ;  /* 0x0000002804051836 */ /* 0x000fca0000000000 */
[----:B------:R-:W-:-:S04]  /*1e60*/  @P1 PRMT R5, R56, 0x654, R5 ;  /* 0x0000065438051816 */ /* 0x000fc80000000005 */
[----:B------:R1:W-:Y:S01]  /*1e70*/  @P1 SYNCS.ARRIVE.TRANS64.RED.A1T0 RZ, [R5+URZ], RZ ;  /* 0x000000ff05ff19a7 */ /* 0x0003e2000810043f */
[----:B------:R-:W-:-:S13]  /*1e80*/  ISETP.GT.U32.AND P1, PT, R16, 0x1, PT ;  /* 0x000000011000780c */ /* 0x000fda0003f24070 */
[----:B-1----:R-:W-:Y:S05]  /*1e90*/  @P1 BRA `(.L_x_31) ;  /* 0x0000000000041947 */ /* 0x002fea0003800000 */
[----:B------:R-:W-:Y:S01]  /*1ea0*/  BPT.TRAP 0x1 ;  /* 0x000000040000795c */ /* 0x000fe20000300000 */
.L_x_31:
[----:B------:R-:W-:Y:S01]  /*1eb0*/  UIADD3 UR8, UR8, 0x1, URZ ;  /* 0x0000000108087890 */ /* 0x000fe2000fffe03f */
[C---:B------:R-:W-:Y:S01]  /*1ec0*/  ISETP.GT.AND P2, PT, R0.reuse, 0x1, PT ;  /* 0x000000010000780c */ /* 0x040fe20003f44270 */
[----:B------:R-:W-:Y:S02]  /*1ed0*/  VIADD R3, R3, 0x1 ;  /* 0x0000000103037836 */ /* 0x000fe40000000000 */
[----:B------:R-:W-:Y:S01]  /*1ee0*/  UISETP.NE.AND UP0, UPT, UR8, 0x5, UPT ;  /* 0x000000050800788c */ /* 0x000fe2000bf05270 */
[----:B------:R-:W-:Y:S02]  /*1ef0*/  VIADD R0, R0, 0xffffffff ;  /* 0xffffffff00007836 */ /* 0x000fe40000000000 */
[C---:B------:R-:W-:Y:S01]  /*1f00*/  ISETP.NE.AND P1, PT, R3.reuse, 0x5, PT ;  /* 0x000000050300780c */ /* 0x040fe20003f25270 */
[----:B------:R-:W-:Y:S02]  /*1f10*/  USEL UR4, URZ, 0x1, UP0 ;  /* 0x000000013f047887 */ /* 0x000fe40008000000 */
[----:B------:R-:W-:Y:S01]  /*1f20*/  USEL UR8, UR8, URZ, UP0 ;  /* 0x0000003f08087287 */ /* 0x000fe20008000000 */
[----:B------:R-:W-:-:S03]  /*1f30*/  SEL R3, R3, RZ, P1 ;  /* 0x000000ff03037207 */ /* 0x000fc60000800000 */
[----:B------:R-:W-:Y:S01]  /*1f40*/  LOP3.LUT R6, R6, UR4, RZ, 0x3c, !PT ;  /* 0x0000000406067c12 */ /* 0x000fe2000f8e3cff */
[----:B------:R-:W-:Y:S07]  /*1f50*/  @P2 BRA `(.L_x_32) ;  /* 0xfffffffc000c2947 */ /* 0x000fee000383ffff */
.L_x_25:
[----:B------:R-:W1:Y:S01]  /*1f60*/  LDC R0, c[0x0][0x28c] ;  /* 0x0000a300ff007b82 */ /* 0x000e620000000800 */
[----:B------:R2:W-:Y:S01]  /*1f70*/  SYNCS.ARRIVE.TRANS64.A1T0 RZ, [R63+UR47], RZ ;  /* 0x000000ff3fff79a7 */ /* 0x0005e2000810002f */
[----:B-1----:R-:W-:-:S13]  /*1f80*/  ISETP.GE.AND P1, PT, R0, 0x1, PT ;  /* 0x000000010000780c */ /* 0x002fda0003f26270 */
[----:B--2---:R-:W-:Y:S05]  /*1f90*/  @!P1 BRA `(.L_x_33) ;  /* 0x0000000000449947 */ /* 0x004fea0003800000 */
[----:B------:R-:W-:Y:S05]  /*1fa0*/  @!P0 BRA `(.L_x_34) ;  /* 0x0000000000048947 */ /* 0x000fea0003800000 */
[----:B------:R-:W-:Y:S01]  /*1fb0*/  BPT.TRAP 0x1 ;  /* 0x000000040000795c */ /* 0x000fe20000300000 */
.L_x_34:
[----:B------:R-:W-:-:S13]  /*1fc0*/  ISETP.NE.AND P0, PT, R68, RZ, PT ;  /* 0x000000ff4400720c */ /* 0x000fda0003f05270 */
[----:B------:R-:W-:-:S05]  /*1fd0*/  VOTEU.ANY UP0, P0 ;  /* 0x00000000003f7886 */ /* 0x000fca0000000100 */
[----:B------:R-:W-:-:S06]  /*1fe0*/  @UP0 UIADD3 UR4, UR43, UR38, URZ ;  /* 0x000000262b040290 */ /* 0x000fcc000fffe03f */
[----:B------:R-:W-:Y:S02]  /*1ff0*/  IMAD.U32 R4, RZ, RZ, UR4 ;  /* 0x00000004ff047e24 */ /* 0x000fe4000f8e00ff */
[----:B------:R-:W-:Y:S02]  /*2000*/  IMAD.U32 R3, RZ, RZ, UR4 ;  /* 0x00000004ff037e24 */ /* 0x000fe4000f8e00ff */
[----:B------:R-:W-:-:S05]  /*2010*/  @P0 IMAD.WIDE.U32 R4, R4, -0x33333333, RZ ;  /* 0xcccccccd04040825 */ /* 0x000fca00078e00ff */
[----:B------:R-:W-:-:S05]  /*2020*/  @P0 SHF.R.U32.HI R0, RZ, 0x2, R5 ;  /* 0x00000002ff000819 */ /* 0x000fca0000011605 */
[----:B------:R-:W-:-:S05]  /*2030*/  @P0 IMAD R0, R0, -0x5, R3 ;  /* 0xfffffffb00000824 */ /* 0x000fca00078e0203 */
[----:B------:R-:W-:-:S05]  /*2040*/  @P0 LEA R0, R0, UR41, 0x3 ;  /* 0x0000002900000c11 */ /* 0x000fca000f8e18ff */
[----:B------:R-:W-:-:S05]  /*2050*/  @P0 VIADD R3, R0, 0x28 ;  /* 0x0000002800030836 */ /* 0x000fca0000000000 */
[----:B------:R-:W-:-:S04]  /*2060*/  @P0 PRMT R3, R56, 0x654, R3 ;  /* 0x0000065438030816 */ /* 0x000fc80000000003 */
[----:B------:R1:W-:Y:S01]  /*2070*/  @P0 SYNCS.ARRIVE.TRANS64.RED.A1T0 RZ, [R3+URZ], RZ ;  /* 0x000000ff03ff09a7 */ /* 0x0003e2000810043f */
[----:B------:R-:W-:-:S13]  /*2080*/  ISETP.GT.U32.AND P0, PT, R16, 0x1, PT ;  /* 0x000000011000780c */ /* 0x000fda0003f04070 */
[----:B-1----:R-:W-:Y:S05]  /*2090*/  @P0 BRA `(.L_x_33) ;  /* 0x0000000000040947 */ /* 0x002fea0003800000 */
[----:B------:R-:W-:Y:S01]  /*20a0*/  BPT.TRAP 0x1 ;  /* 0x000000040000795c */ /* 0x000fe20000300000 */
.L_x_33:
[----:B------:R-:W-:Y:S01]  /*20b0*/  SHF.L.U32 R3, R69, 0x1f, RZ ;  /* 0x0000001f45037819 */ /* 0x000fe200000006ff */
[----:B------:R-:W-:Y:S01]  /*20c0*/  UIADD3 UR38, UR46, UR38, URZ ;  /* 0x000000262e267290 */ /* 0x000fe2000fffe03f */
[----:B------:R-:W1:Y:S01]  /*20d0*/  LDC R14, c[0x0][0x288] ;  /* 0x0000a200ff0e7b82 */ /* 0x000e620000000800 */
[----:B------:R-:W-:Y:S01]  /*20e0*/  UISETP.GE.U32.AND UP1, UPT, UR46, 0x5, UPT ;  /* 0x000000052e00788c */ /* 0x000fe2000bf26070 */
[----:B------:R-:W-:Y:S01]  /*20f0*/  IMAD.SHL.U32 R8, R59, 0x2, RZ ;  /* 0x000000023b087824 */ /* 0x000fe200078e00ff */
[----:B------:R-:W-:Y:S02]  /*2100*/  UISETP.GT.U32.AND UP0, UPT, UR38, 0x4, UPT ;  /* 0x000000042600788c */ /* 0x000fe4000bf04070 */
[----:B------:R-:W-:Y:S02]  /*2110*/  UIMAD.WIDE.U32 UR4, UR38, -0x33333333, URZ ;  /* 0xcccccccd260478a5 */ /* 0x000fe4000f8e003f */
[----:B------:R-:W-:Y:S01]  /*2120*/  UISETP.LT.U32.AND UP0, UPT, UR46, 0x5, UP0 ;  /* 0x000000052e00788c */ /* 0x000fe20008701070 */
[----:B------:R-:W2:Y:S01]  /*2130*/  SYNCS.PHASECHK.TRANS64.TRYWAIT P0, [R62+UR42+0x10], R3 ;  /* 0x000010033e0075a7 */ /* 0x000ea2000800016a */
[----:B------:R-:W-:Y:S01]  /*2140*/  USHF.R.U32.HI UR4, URZ, 0x2, UR5 ;  /* 0x000000023f047899 */ /* 0x000fe20008011605 */
[----:B------:R-:W-:Y:S01]  /*2150*/  SHF.R.S32.HI R9, RZ, 0x1f, R8 ;  /* 0x0000001fff097819 */ /* 0x000fe20000011408 */
[----:B------:R-:W-:-:S02]  /*2160*/  USEL UR6, URZ, 0x1, !UP0 ;  /* 0x000000013f067887 */ /* 0x000fc4000c000000 */
[----:B------:R-:W-:Y:S02]  /*2170*/  UIMAD UR38, UR4, -0x5, UR38 ;  /* 0xfffffffb042678a4 */ /* 0x000fe4000f8e0226 */
[----:B------:R-:W-:-:S04]  /*2180*/  ULOP3.LUT UR39, UR39, UR6, URZ, 0x3c, !UPT ;  /* 0x0000000627277292 */ /* 0x000fc8000f8e3c3f */
[----:B------:R-:W-:Y:S01]  /*2190*/  @UP1 ULOP3.LUT UR39, UR39, 0x1, UR4, 0x78, !UPT ;  /* 0x0000000127271892 */ /* 0x000fe2000f8e7804 */
[----:B-12---:R-:W-:Y:S11]  /*21a0*/  @!P0 BRA `(.L_x_35) ;  /* 0x0000003400888947 */ /* 0x006ff60003800000 */
.L_x_130:
[----:B-1----:R-:W-:Y:S01]  /*21b0*/  IMAD.SHL.U32 R3, R19, 0x40, RZ ;  /* 0x0000004013037824 */ /* 0x002fe200078e00ff */
[----:B------:R-:W-:Y:S01]  /*21c0*/  ULDC UR6, c[0x0][0x284] ;  /* 0x0000a10000067ab9 */ /* 0x000fe20000000800 */
[----:B------:R-:W-:Y:S01]  /*21d0*/  IMAD.SHL.U32 R15, R22, 0x40, RZ ;  /* 0x00000040160f7824 */ /* 0x000fe200078e00ff */
[----:B------:R-:W-:Y:S01]  /*21e0*/  SHF.R.S32.HI R72, RZ, 0x1f, R2 ;  /* 0x0000001fff487819 */ /* 0x000fe20000011402 */
[----:B------:R-:W-:Y:S01]  /*21f0*/  ULDC.64 UR4, c[0x0][0x5d0] ;  /* 0x0001740000047ab9 */ /* 0x000fe20000000a00 */
[----:B------:R-:W-:Y:S01]  /*2200*/  ISETP.GE.AND P0, PT, R3, UR6, PT ;  /* 0x0000000603007c0c */ /* 0x000fe2000bf06270 */
[----:B------:R-:W-:Y:S01]  /*2210*/  IMAD.WIDE.U32 R4, R2, UR4, R8 ;  /* 0x0000000402047c25 */ /* 0x000fe2000f8e0008 */
[----:B------:R-:W-:Y:S02]  /*2220*/  SHF.R.S32.HI R22, RZ, 0x1f, R15 ;  /* 0x0000001fff167819 */ /* 0x000fe4000001140f */
[C---:B------:R-:W-:Y:S01]  /*2230*/  ISETP.GE.OR P0, PT, R15.reuse, R14, P0 ;  /* 0x0000000e0f00720c */ /* 0x040fe20000706670 */
[----:B------:R-:W-:Y:S01]  /*2240*/  IMAD R7, R72, UR4, RZ ;  /* 0x0000000448077c24 */ /* 0x000fe2000f8e02ff */
[----:B------:R-:W-:-:S03]  /*2250*/  IADD3 R4, P1, R15, R4, RZ ;  /* 0x000000040f047210 */ /* 0x000fc60007f3e0ff */
[----:B------:R-:W-:-:S05]  /*2260*/  IMAD R7, R2, UR5, R7 ;  /* 0x0000000502077c24 */ /* 0x000fca000f8e0207 */
[----:B------:R-:W-:-:S03]  /*2270*/  IADD3.X R5, R22, R5, R7, P1, !PT ;  /* 0x0000000516057210 */ /* 0x000fc60000ffe407 */
[----:B------:R-:W-:Y:S05]  /*2280*/  @P0 BRA `(.L_x_36) ;  /* 0x0000001c00240947 */ /* 0x000fea0003800000 */
[----:B------:R-:W1:Y:S01]  /*2290*/  LDC.64 R10, c[0x0][0x5c8] ;  /* 0x00017200ff0a7b82 */ /* 0x000e620000000a00 */
[----:B0-----:R-:W-:Y:S01]  /*22a0*/  IMAD.WIDE R12, R19, 0x40, R60 ;  /* 0x00000040130c7825 */ /* 0x001fe200078e023c */
[----:B------:R-:W-:Y:S01]  /*22b0*/  ULDC.64 UR4, c[0x0][0x5c0] ;  /* 0x0001700000047ab9 */ /* 0x000fe20000000a00 */
[----:B------:R-:W-:Y:S02]  /*22c0*/  BSSY B0, `(.L_x_36) ;  /* 0x00001c5000007945 */ /* 0x000fe40003800000 */
[-C--:B-1----:R-:W-:Y:S02]  /*22d0*/  IMAD R0, R13, R10.reuse, RZ ;  /* 0x0000000a0d007224 */ /* 0x082fe400078e02ff */
[----:B------:R-:W-:-:S04]  /*22e0*/  IMAD.WIDE.U32 R4, R12, R10, R4 ;  /* 0x0000000a0c047225 */ /* 0x000fc800078e0004 */
[----:B------:R-:W-:Y:S01]  /*22f0*/  IMAD R7, R12, R11, R0 ;  /* 0x0000000b0c077224 */ /* 0x000fe200078e0200 */
[----:B------:R-:W-:Y:S01]  /*2300*/  IADD3 R6, P0, R4, UR4, RZ ;  /* 0x0000000404067c10 */ /* 0x000fe2000ff1e0ff */
[----:B------:R-:W-:Y:S02]  /*2310*/  IMAD R0, R59, -0x2, R14 ;  /* 0xfffffffe3b007824 */ /* 0x000fe400078e020e */
[----:B------:R-:W-:Y:S01]  /*2320*/  IMAD.IADD R7, R5, 0x1, R7 ;  /* 0x0000000105077824 */ /* 0x000fe200078e0207 */
[----:B------:R-:W-:Y:S01]  /*2330*/  LEA R4, P1, R10, R6, 0x3 ;  /* 0x000000060a047211 */ /* 0x000fe200078218ff */
[----:B------:R-:W-:Y:S02]  /*2340*/  IMAD.IADD R14, R66, 0x1, -R3 ;  /* 0x00000001420e7824 */ /* 0x000fe400078e0a03 */
[----:B------:R-:W-:Y:S01]  /*2350*/  IMAD.IADD R19, R0, 0x1, -R15 ;  /* 0x0000000100137824 */ /* 0x000fe200078e0a0f */
[----:B------:R-:W-:Y:S02]  /*2360*/  IADD3.X R7, R7, UR5, RZ, P0, !PT ;  /* 0x0000000507077c10 */ /* 0x000fe400087fe4ff */
[----:B-----5:R-:W-:-:S02]  /*2370*/  ISETP.NE.AND P0, PT, R58, RZ, PT ;  /* 0x000000ff3a00720c */ /* 0x020fc40003f05270 */
[----:B------:R-:W-:-:S11]  /*2380*/  LEA.HI.X R5, R10, R7, R11, 0x3, P1 ;  /* 0x000000070a057211 */ /* 0x000fd600008f1c0b */
[----:B------:R-:W-:Y:S05]  /*2390*/  @!P0 BRA `(.L_x_37) ;  /* 0x00000014001c8947 */ /* 0x000fea0003800000 */
[----:B------:R-:W0:Y:S01]  /*23a0*/  LDC.64 R20, c[0x0][0x5b0] ;  /* 0x00016c00ff147b82 */ /* 0x000e220000000a00 */
[----:B------:R-:W-:Y:S01]  /*23b0*/  ULDC.64 UR4, c[0x0][0x5b8] ;  /* 0x00016e0000047ab9 */ /* 0x000fe20000000a00 */
[----:B------:R-:W-:Y:S01]  /*23c0*/  ISETP.GE.AND P1, PT, R19, 0x1, PT ;  /* 0x000000011300780c */ /* 0x000fe20003f26270 */
[----:B------:R-:W-:Y:S01]  /*23d0*/  IMAD.WIDE.U32 R8, R2, UR4, R8 ;  /* 0x0000000402087c25 */ /* 0x000fe2000f8e0008 */
[----:B------:R-:W-:Y:S02]  /*23e0*/  BSSY B1, `(.L_x_38) ;  /* 0x0000010000017945 */ /* 0x000fe40003800000 */
[----:B------:R-:W-:Y:S01]  /*23f0*/  ISETP.LT.OR P2, PT, R14, 0x1, !P1 ;  /* 0x000000010e00780c */ /* 0x000fe20004f41670 */
[----:B------:R-:W-:Y:S01]  /*2400*/  IMAD R3, R72, UR4, RZ ;  /* 0x0000000448037c24 */ /* 0x000fe2000f8e02ff */
[----:B------:R-:W1:Y:S01]  /*2410*/  LDC.64 R70, c[0x0][0x5a8] ;  /* 0x00016a00ff467b82 */ /* 0x000e620000000a00 */
[----:B------:R-:W-:Y:S02]  /*2420*/  IADD3 R8, P0, R15, R8, RZ ;  /* 0x000000080f087210 */ /* 0x000fe40007f1e0ff */
[----:B------:R-:W-:-:S05]  /*2430*/  IMAD R3, R2, UR5, R3 ;  /* 0x0000000502037c24 */ /* 0x000fca000f8e0203 */
[----:B------:R-:W-:Y:S01]  /*2440*/  IADD3.X R9, R22, R9, R3, P0, !PT ;  /* 0x0000000916097210 */ /* 0x000fe200007fe403 */
[-C--:B0-----:R-:W-:Y:S01]  /*2450*/  IMAD R0, R13, R20.reuse, RZ ;  /* 0x000000140d007224 */ /* 0x081fe200078e02ff */
[----:B------:R-:W-:Y:S01]  /*2460*/  SHF.L.U64.HI R11, R20, 0x3, R21 ;  /* 0x00000003140b7819 */ /* 0x000fe20000010215 */
[----:B------:R-:W-:-:S04]  /*2470*/  IMAD.WIDE.U32 R2, R12, R20, R8 ;  /* 0x000000140c027225 */ /* 0x000fc800078e0008 */
[----:B------:R-:W-:Y:S01]  /*2480*/  IMAD R15, R12, R21, R0 ;  /* 0x000000150c0f7224 */ /* 0x000fe200078e0200 */
[----:B-1----:R-:W-:Y:S01]  /*2490*/  IADD3 R2, P0, R2, R70, RZ ;  /* 0x0000004602027210 */ /* 0x002fe20007f1e0ff */
[----:B------:R-:W-:-:S03]  /*24a0*/  IMAD.SHL.U32 R10, R20, 0x8, RZ ;  /* 0x00000008140a7824 */ /* 0x000fc600078e00ff */
[----:B------:R-:W-:Y:S01]  /*24b0*/  IADD3.X R3, R71, R3, R15, P0, !PT ;  /* 0x0000000347037210 */ /* 0x000fe200007fe40f */
[----:B------:R-:W-:Y:S08]  /*24c0*/  @P2 BRA `(.L_x_39) ;  /* 0x0000000000042947 */ /* 0x000ff00003800000 */
[----:B------:R0:W5:Y:S02]  /*24d0*/  LDG.E.U8 R67, desc[UR36][R2.64] ;  /* 0x0000002402437981 */ /* 0x000164000c1e1100 */
.L_x_39:
[----:B------:R-:W-:Y:S05]  /*24e0*/  BSYNC B1 ;  /* 0x0000000000017941 */ /* 0x000fea0003800000 */
.L_x_38:
[----:B-----5:R-:W-:Y:S01]  /*24f0*/  LOP3.LUT R0, R67, 0xffff, RZ, 0xc0, !PT ;  /* 0x0000ffff43007812 */ /* 0x020fe200078ec0ff */
[----:B------:R-:W-:Y:S01]  /*2500*/  IMAD.WIDE.U32 R10, R12, R20, R10 ;  /* 0x000000140c0a7225 */ /* 0x000fe200078e000a */
[----:B------:R-:W-:Y:S01]  /*2510*/  ISETP.GE.AND P0, PT, R19, 0x2, PT ;  /* 0x000000021300780c */ /* 0x000fe20003f06270 */
[----:B------:R-:W-:Y:S01]  /*2520*/  BSSY B1, `(.L_x_40) ;  /* 0x000000f000017945 */ /* 0x000fe20003800000 */
[----:B------:R-:W-:Y:S01]  /*2530*/  PRMT R12, R0, 0x8880, RZ ;  /* 0x00008880000c7816 */ /* 0x000fe200000000ff */
[----:B------:R-:W-:Y:S01]  /*2540*/  IMAD.IADD R0, R15, 0x1, R11 ;  /* 0x000000010f007824 */ /* 0x000fe200078e020b */
[----:B------:R-:W-:Y:S02]  /*2550*/  IADD3 R8, P3, P4, R8, R70, R10 ;  /* 0x0000004608087210 */ /* 0x000fe40007c7e00a */
[----:B------:R-:W-:Y:S01]  /*2560*/  ISETP.LT.OR P1, PT, R14, 0x9, !P1 ;  /* 0x000000090e00780c */ /* 0x000fe20004f21670 */
[----:B------:R-:W-:Y:S01]  /*2570*/  IMAD.MOV.U32 R11, RZ, RZ, R12 ;  /* 0x000000ffff0b7224 */ /* 0x000fe200078e000c */
[----:B------:R-:W-:-:S02]  /*2580*/  IADD3.X R9, R9, R71, R0, P3, P4 ;  /* 0x0000004709097210 */ /* 0x000fc40001fe8400 */
[----:B------:R-:W-:Y:S01]  /*2590*/  ISETP.LT.OR P3, PT, R14, 0x1, !P0 ;  /* 0x000000010e00780c */ /* 0x000fe20004761670 */
[----:B------:R-:W-:-:S04]  /*25a0*/  IMAD R0, R11, R58, RZ ;  /* 0x0000003a0b007224 */ /* 0x000fc800078e02ff */
[----:B------:R-:W-:-:S05]  /*25b0*/  @!P2 IMAD R11, R24, R57, R0 ;  /* 0x00000039180ba224 */ /* 0x000fca00078e0200 */
[----:B------:R1:W-:Y:S03]  /*25c0*/  @!P2 STG.E.U8 desc[UR36][R6.64], R11 ;  /* 0x0000000b0600a986 */ /* 0x0003e6000c101124 */
[----:B------:R-:W-:Y:S05]  /*25d0*/  @P3 BRA `(.L_x_41) ;  /* 0x00000000000c3947 */ /* 0x000fea0003800000 */
[----:B------:R-:W1:Y:S02]  /*25e0*/  LDG.E.U8 R67, desc[UR36][R2.64+0x1] ;  /* 0x0000012402437981 */ /* 0x000e64000c1e1100 */
[----:B-1----:R-:W-:-:S05]  /*25f0*/  PRMT R11, R67, 0x8880, RZ ;  /* 0x00008880430b7816 */ /* 0x002fca00000000ff */
[----:B------:R-:W-:-:S07]  /*2600*/  IMAD R0, R11, R58, RZ ;  /* 0x0000003a0b007224 */ /* 0x000fce00078e02ff */
.L_x_41:
[----:B------:R-:W-:Y:S05]  /*2610*/  BSYNC B1 ;  /* 0x0000000000017941 */ /* 0x000fea0003800000 */
.L_x_40:
[----:B------:R-:W-:Y:S01]  /*2620*/  @!P3 IMAD R25, R25, R57, R0 ;  /* 0x000000391919b224 */ /* 0x000fe200078e0200 */
[----:B------:R-:W-:Y:S04]  /*2630*/  BSSY B1, `(.L_x_42) ;  /* 0x0000006000017945 */ /* 0x000fe80003800000 */
[----:B------:R2:W-:Y:S01]  /*2640*/  @!P3 STG.E.U8 desc[UR36][R6.64+0x1], R25 ;  /* 0x000001190600b986 */ /* 0x0005e2000c101124 */
[----:B------:R-:W-:Y:S05]  /*2650*/  @P1 BRA `(.L_x_43) ;  /* 0x00000000000c1947 */ /* 0x000fea0003800000 */
[----:B------:R-:W1:Y:S02]  /*2660*/  LDG.E.U8 R67, desc[UR36][R8.64] ;  /* 0x0000002408437981 */ /* 0x000e64000c1e1100 */
[----:B-1----:R-:W-:-:S05]  /*2670*/  PRMT R11, R67, 0x8880, RZ ;  /* 0x00008880430b7816 */ /* 0x002fca00000000ff */
[----:B------:R-:W-:-:S07]  /*2680*/  IMAD R0, R11, R58, RZ ;  /* 0x0000003a0b007224 */ /* 0x000fce00078e02ff */
.L_x_43:
[----:B------:R-:W-:Y:S05]  /*2690*/  BSYNC B1 ;  /* 0x0000000000017941 */ /* 0x000fea0003800000 */
.L_x_42:
[----:B------:R-:W-:Y:S01]  /*26a0*/  ISETP.LT.OR P0, PT, R14, 0x9, !P0 ;  /* 0x000000090e00780c */ /* 0x000fe20004701670 */
[----:B-1----:R-:W-:Y:S01]  /*26b0*/  @!P1 IMAD R11, R26, R57, R0 ;  /* 0x000000391a0b9224 */ /* 0x002fe200078e0200 */
[C---:B------:R-:W-:Y:S01]  /*26c0*/  ISETP.GE.AND P3, PT, R19.reuse, 0x9, PT ;  /* 0x000000091300780c */ /* 0x040fe20003f66270 */
[----:B------:R-:W-:Y:S01]  /*26d0*/  BSSY B1, `(.L_x_44) ;  /* 0x000000a000017945 */ /* 0x000fe20003800000 */
[----:B------:R-:W-:Y:S02]  /*26e0*/  ISETP.GE.AND P2, PT, R19, 0xa, PT ;  /* 0x0000000a1300780c */ /* 0x000fe40003f46270 */
[----:B------:R1:W-:Y:S01]  /*26f0*/  @!P1 STG.E.U8 desc[UR36][R4.64], R11 ;  /* 0x0000000b04009986 */ /* 0x0003e2000c101124 */
[C---:B------:R-:W-:Y:S02]  /*2700*/  ISETP.LT.OR P4, PT, R14.reuse, 0x1, !P3 ;  /* 0x000000010e00780c */ /* 0x040fe40005f81670 */
[C---:B------:R-:W-:Y:S02]  /*2710*/  ISETP.LT.OR P1, PT, R14.reuse, 0x1, !P2 ;  /* 0x000000010e00780c */ /* 0x040fe40005721670 */
[----:B------:R-:W-:-:S02]  /*2720*/  ISETP.LT.OR P3, PT, R14, 0x9, !P3 ;  /* 0x000000090e00780c */ /* 0x000fc40005f61670 */
[----:B------:R-:W-:Y:S11]  /*2730*/  @P0 BRA `(.L_x_45) ;  /* 0x00000000000c0947 */ /* 0x000ff60003800000 */
[----:B------:R-:W1:Y:S02]  /*2740*/  LDG.E.U8 R67, desc[UR36][R8.64+0x1] ;  /* 0x0000012408437981 */ /* 0x000e64000c1e1100 */
[----:B-1----:R-:W-:-:S05]  /*2750*/  PRMT R11, R67, 0x8880, RZ ;  /* 0x00008880430b7816 */ /* 0x002fca00000000ff */
[----:B------:R-:W-:-:S07]  /*2760*/  IMAD R0, R11, R58, RZ ;  /* 0x0000003a0b007224 */ /* 0x000fce00078e02ff */
.L_x_45:
[----:B------:R-:W-:Y:S05]  /*2770*/  BSYNC B1 ;  /* 0x0000000000017941 */ /* 0x000fea0003800000 */
.L_x_44:
[----:B------:R-:W-:Y:S01]  /*2780*/  @!P0 IMAD R27, R27, R57, R0 ;  /* 0x000000391b1b8224 */ /* 0x000fe200078e0200 */
[----:B------:R-:W-:Y:S04]  /*2790*/  BSSY B1, `(.L_x_46) ;  /* 0x0000006000017945 */ /* 0x000fe80003800000 */
[----:B------:R3:W-:Y:S01]  /*27a0*/  @!P0 STG.E.U8 desc[UR36][R4.64+0x1], R27 ;  /* 0x0000011b04008986 */ /* 0x0007e2000c101124 */
[----:B------:R-:W-:Y:S05]  /*27b0*/  @P4 BRA `(.L_x_47) ;  /* 0x00000000000c4947 */ /* 0x000fea0003800000 */
[----:B------:R-:W1:Y:S02]  /*27c0*/  LDG.E.U8 R67, desc[UR36][R2.64+0x8] ;  /* 0x0000082402437981 */ /* 0x000e64000c1e1100 */
[----:B-1----:R-:W-:-:S05]  /*27d0*/  PRMT R11, R67, 0x8880, RZ ;  /* 0x00008880430b7816 */ /* 0x002fca00000000ff */
[----:B------:R-:W-:-:S07]  /*27e0*/  IMAD R0, R11, R58, RZ ;  /* 0x0000003a0b007224 */ /* 0x000fce00078e02ff */
.L_x_47:
[----:B------:R-:W-:Y:S05]  /*27f0*/  BSYNC B1 ;  /* 0x0000000000017941 */ /* 0x000fea0003800000 */
.L_x_46:
[----:B-1----:R-:W-:Y:S01]  /*2800*/  @!P4 IMAD R11, R28, R57, R0 ;  /* 0x000000391c0bc224 */ /* 0x002fe200078e0200 */
[----:B------:R-:W-:Y:S04]  /*2810*/  BSSY B1, `(.L_x_48) ;  /* 0x0000006000017945 */ /* 0x000fe80003800000 */
[----:B------:R1:W-:Y:S01]  /*2820*/  @!P4 STG.E.U8 desc[UR36][R6.64+0x8], R11 ;  /* 0x0000080b0600c986 */ /* 0x0003e2000c101124 */
[----:B------:R-:W-:Y:S05]  /*2830*/  @P1 BRA `(.L_x_49) ;  /* 0x00000000000c1947 */ /* 0x000fea0003800000 */
[----:B------:R-:W1:Y:S02]  /*2840*/  LDG.E.U8 R67, desc[UR36][R2.64+0x9] ;  /* 0x0000092402437981 */ /* 0x000e64000c1e1100 */
[----:B-1----:R-:W-:-:S05]  /*2850*/  PRMT R11, R67, 0x8880, RZ ;  /* 0x00008880430b7816 */ /* 0x002fca00000000ff */
[----:B------:R-:W-:-:S07]  /*2860*/  IMAD R0, R11, R58, RZ ;  /* 0x0000003a0b007224 */ /* 0x000fce00078e02ff */
.L_x_49:
[----:B------:R-:W-:Y:S05]  /*2870*/  BSYNC B1 ;  /* 0x0000000000017941 */ /* 0x000fea0003800000 */
.L_x_48:
[----:B------:R-:W-:Y:S01]  /*2880*/  @!P1 IMAD R29, R29, R57, R0 ;  /* 0x000000391d1d9224 */ /* 0x000fe200078e0200 */
[----:B------:R-:W-:Y:S04]  /*2890*/  BSSY B1, `(.L_x_50) ;  /* 0x0000006000017945 */ /* 0x000fe80003800000 */
[----:B------:R4:W-:Y:S01]  /*28a0*/  @!P1 STG.E.U8 desc[UR36][R6.64+0x9], R29 ;  /* 0x0000091d06009986 */ /* 0x0009e2000c101124 */
[----:B------:R-:W-:Y:S05]  /*28b0*/  @P3 BRA `(.L_x_51) ;  /* 0x00000000000c3947 */ /* 0x000fea0003800000 */
[----:B------:R-:W1:Y:S02]  /*28c0*/  LDG.E.U8 R67, desc[UR36][R8.64+0x8] ;  /* 0x0000082408437981 */ /* 0x000e64000c1e1100 */
[----:B-1----:R-:W-:-:S05]  /*28d0*/  PRMT R11, R67, 0x8880, RZ ;  /* 0x00008880430b7816 */ /* 0x002fca00000000ff */
[----:B------:R-:W-:-:S07]  /*28e0*/  IMAD R0, R11, R58, RZ ;  /* 0x0000003a0b007224 */ /* 0x000fce00078e02ff */
.L_x_51:
[----:B------:R-:W-:Y:S05]  /*28f0*/  BSYNC B1 ;  /* 0x0000000000017941 */ /* 0x000fea0003800000 */
.L_x_50:
        /* <DEDUP_REMOVED lines=13> */
.L_x_53:
[----:B------:R-:W-:Y:S05]  /*29d0*/  BSYNC B1 ;  /* 0x0000000000017941 */ /* 0x000fea0003800000 */
.L_x_52:
[----:B------:R-:W-:Y:S01]  /*29e0*/  @!P2 IMAD R31, R31, R57, R0 ;  /* 0x000000391f1fa224 */ /* 0x000fe200078e0200 */
[----:B------:R-:W-:Y:S04]  /*29f0*/  BSSY B1, `(.L_x_54) ;  /* 0x0000006000017945 */ /* 0x000fe80003800000 */
[----:B------:R0:W-:Y:S01]  /*2a00*/  @!P2 STG.E.U8 desc[UR36][R4.64+0x9], R31 ;  /* 0x0000091f0400a986 */ /* 0x0001e2000c101124 */
[----:B------:R-:W-:Y:S05]  /*2a10*/  @P4 BRA `(.L_x_55) ;  /* 0x00000000000c4947 */ /* 0x000fea0003800000 */
[----:B------:R-:W1:Y:S02]  /*2a20*/  LDG.E.U8 R67, desc[UR36][R2.64+0x10] ;  /* 0x0000102402437981 */ /* 0x000e64000c1e1100 */
[----:B-1----:R-:W-:-:S05]  /*2a30*/  PRMT R11, R67, 0x8880, RZ ;  /* 0x00008880430b7816 */ /* 0x002fca00000000ff */
[----:B------:R-:W-:-:S07]  /*2a40*/  IMAD R0, R11, R58, RZ ;  /* 0x0000003a0b007224 */ /* 0x000fce00078e02ff */
.L_x_55:
[----:B------:R-:W-:Y:S05]  /*2a50*/  BSYNC B1 ;  /* 0x0000000000017941 */ /* 0x000fea0003800000 */
.L_x_54:
[----:B-1----:R-:W-:Y:S01]  /*2a60*/  @!P4 IMAD R11, R32, R57, R0 ;  /* 0x00000039200bc224 */ /* 0x002fe200078e0200 */
[----:B------:R-:W-:Y:S04]  /*2a70*/  BSSY B1, `(.L_x_56) ;  /* 0x0000006000017945 */ /* 0x000fe80003800000 */
[----:B------:R1:W-:Y:S01]  /*2a80*/  @!P4 STG.E.U8 desc[UR36][R6.64+0x10], R11 ;  /* 0x0000100b0600c986 */ /* 0x0003e2000c101124 */
[----:B------:R-:W-:Y:S05]  /*2a90*/  @P3 BRA `(.L_x_57) ;  /* 0x00000000000c3947 */ /* 0x000fea0003800000 */
[----:B------:R-:W1:Y:S02]  /*2aa0*/  LDG.E.U8 R67, desc[UR36][R2.64+0x11] ;  /* 0x0000112402437981 */ /* 0x000e64000c1e1100 */
[----:B-1----:R-:W-:-:S05]  /*2ab0*/  PRMT R11, R67, 0x8880, RZ ;  /* 0x00008880430b7816 */ /* 0x002fca00000000ff */
[----:B------:R-:W-:-:S07]  /*2ac0*/  IMAD R0, R11, R58, RZ ;  /* 0x0000003a0b007224 */ /* 0x000fce00078e02ff */
.L_x_57:
[----:B------:R-:W-:Y:S05]  /*2ad0*/  BSYNC B1 ;  /* 0x0000000000017941 */ /* 0x000fea0003800000 */
.L_x_56:
[----:B------:R-:W-:Y:S01]  /*2ae0*/  @!P3 IMAD R33, R33, R57, R0 ;  /* 0x000000392121b224 */ /* 0x000fe200078e0200 */
[----:B------:R-:W-:Y:S04]  /*2af0*/  BSSY B1, `(.L_x_58) ;  /* 0x0000006000017945 */ /* 0x000fe80003800000 */
[----:B------:R0:W-:Y:S01]  /*2b00*/  @!P3 STG.E.U8 desc[UR36][R6.64+0x11], R33 ;  /* 0x000011210600b986 */ /* 0x0001e2000c101124 */
[----:B------:R-:W-:Y:S05]  /*2b10*/  @P1 BRA `(.L_x_59) ;  /* 0x00000000000c1947 */ /* 0x000fea0003800000 */
[----:B------:R-:W1:Y:S02]  /*2b20*/  LDG.E.U8 R67, desc[UR36][R8.64+0x10] ;  /* 0x0000102408437981 */ /* 0x000e64000c1e1100 */
[----:B-1----:R-:W-:-:S05]  /*2b30*/  PRMT R11, R67, 0x8880, RZ ;  /* 0x00008880430b7816 */ /* 0x002fca00000000ff */
[----:B------:R-:W-:-:S07]  /*2b40*/  IMAD R0, R11, R58, RZ ;  /* 0x0000003a0b007224 */ /* 0x000fce00078e02ff */
.L_x_59:
[----:B------:R-:W-:Y:S05]  /*2b50*/  BSYNC B1 ;  /* 0x0000000000017941 */ /* 0x000fea0003800000 */
.L_x_58:
        /* <DEDUP_REMOVED lines=13> */
.L_x_61:
[----:B------:R-:W-:Y:S05]  /*2c30*/  BSYNC B1 ;  /* 0x0000000000017941 */ /* 0x000fea0003800000 */
.L_x_60:
[----:B------:R-:W-:Y:S01]  /*2c40*/  @!P0 IMAD R35, R35, R57, R0 ;  /* 0x0000003923238224 */ /* 0x000fe200078e0200 */
[----:B------:R-:W-:Y:S04]  /*2c50*/  BSSY B1, `(.L_x_62) ;  /* 0x0000006000017945 */ /* 0x000fe80003800000 */
[----:B------:R0:W-:Y:S01]  /*2c60*/  @!P0 STG.E.U8 desc[UR36][R4.64+0x11], R35 ;  /* 0x0000112304008986 */ /* 0x0001e2000c101124 */
[----:B------:R-:W-:Y:S05]  /*2c70*/  @P4 BRA `(.L_x_63) ;  /* 0x00000000000c4947 */ /* 0x000fea0003800000 */
[----:B------:R-:W1:Y:S02]  /*2c80*/  LDG.E.U8 R67, desc[UR36][R2.64+0x18] ;  /* 0x0000182402437981 */ /* 0x000e64000c1e1100 */
[----:B-1----:R-:W-:-:S05]  /*2c90*/  PRMT R11, R67, 0x8880, RZ ;  /* 0x00008880430b7816 */ /* 0x002fca00000000ff */
[----:B------:R-:W-:-:S07]  /*2ca0*/  IMAD R0, R11, R58, RZ ;  /* 0x0000003a0b007224 */ /* 0x000fce00078e02ff */
.L_x_63:
[----:B------:R-:W-:Y:S05]  /*2cb0*/  BSYNC B1 ;  /* 0x0000000000017941 */ /* 0x000fea0003800000 */
.L_x_62:
[----:B-1----:R-:W-:Y:S01]  /*2cc0*/  @!P4 IMAD R11, R36, R57, R0 ;  /* 0x00000039240bc224 */ /* 0x002fe200078e0200 */
[----:B------:R-:W-:Y:S04]  /*2cd0*/  BSSY B1, `(.L_x_64) ;  /* 0x0000006000017945 */ /* 0x000fe80003800000 */
[----:B------:R1:W-:Y:S01]  /*2ce0*/  @!P4 STG.E.U8 desc[UR36][R6.64+0x18], R11 ;  /* 0x0000180b0600c986 */ /* 0x0003e2000c101124 */
[----:B------:R-:W-:Y:S05]  /*2cf0*/  @P1 BRA `(.L_x_65) ;  /* 0x00000000000c1947 */ /* 0x000fea0003800000 */
[----:B------:R-:W1:Y:S02]  /*2d00*/  LDG.E.U8 R67, desc[UR36][R2.64+0x19] ;  /* 0x0000192402437981 */ /* 0x000e64000c1e1100 */
[----:B-1----:R-:W-:-:S05]  /*2d10*/  PRMT R11, R67, 0x8880, RZ ;  /* 0x00008880430b7816 */ /* 0x002fca00000000ff */
[----:B------:R-:W-:-:S07]  /*2d20*/  IMAD R0, R11, R58, RZ ;  /* 0x0000003a0b007224 */ /* 0x000fce00078e02ff */
.L_x_65:
[----:B------:R-:W-:Y:S05]  /*2d30*/  BSYNC B1 ;  /* 0x0000000000017941 */ /* 0x000fea0003800000 */
.L_x_64:
[----:B------:R-:W-:Y:S01]  /*2d40*/  @!P1 IMAD R37, R37, R57, R0 ;  /* 0x0000003925259224 */ /* 0x000fe200078e0200 */
[----:B------:R-:W-:Y:S04]  /*2d50*/  BSSY B1, `(.L_x_66) ;  /* 0x0000006000017945 */ /* 0x000fe80003800000 */
[----:B------:R0:W-:Y:S01]  /*2d60*/  @!P1 STG.E.U8 desc[UR36][R6.64+0x19], R37 ;  /* 0x0000192506009986 */ /* 0x0001e2000c101124 */
[----:B------:R-:W-:Y:S05]  /*2d70*/  @P3 BRA `(.L_x_67) ;  /* 0x00000000000c3947 */ /* 0x000fea0003800000 */
[----:B------:R-:W1:Y:S02]  /*2d80*/  LDG.E.U8 R67, desc[UR36][R8.64+0x18] ;  /* 0x0000182408437981 */ /* 0x000e64000c1e1100 */
[----:B-1----:R-:W-:-:S05]  /*2d90*/  PRMT R11, R67, 0x8880, RZ ;  /* 0x00008880430b7816 */ /* 0x002fca00000000ff */
[----:B------:R-:W-:-:S07]  /*2da0*/  IMAD R0, R11, R58, RZ ;  /* 0x0000003a0b007224 */ /* 0x000fce00078e02ff */
.L_x_67:
[----:B------:R-:W-:Y:S05]  /*2db0*/  BSYNC B1 ;  /* 0x0000000000017941 */ /* 0x000fea0003800000 */
.L_x_66:
        /* <DEDUP_REMOVED lines=13> */
.L_x_69:
[----:B------:R-:W-:Y:S05]  /*2e90*/  BSYNC B1 ;  /* 0x0000000000017941 */ /* 0x000fea0003800000 */
.L_x_68:
[----:B------:R-:W-:Y:S01]  /*2ea0*/  @!P2 IMAD R39, R39, R57, R0 ;  /* 0x000000392727a224 */ /* 0x000fe200078e0200 */
[----:B------:R-:W-:Y:S04]  /*2eb0*/  BSSY B1, `(.L_x_70) ;  /* 0x0000006000017945 */ /* 0x000fe80003800000 */
[----:B------:R0:W-:Y:S01]  /*2ec0*/  @!P2 STG.E.U8 desc[UR36][R4.64+0x19], R39 ;  /* 0x000019270400a986 */ /* 0x0001e2000c101124 */
[----:B------:R-:W-:Y:S05]  /*2ed0*/  @P4 BRA `(.L_x_71) ;  /* 0x00000000000c4947 */ /* 0x000fea0003800000 */
[----:B------:R-:W1:Y:S02]  /*2ee0*/  LDG.E.U8 R67, desc[UR36][R2.64+0x20] ;  /* 0x0000202402437981 */ /* 0x000e64000c1e1100 */
[----:B-1----:R-:W-:-:S05]  /*2ef0*/  PRMT R11, R67, 0x8880, RZ ;  /* 0x00008880430b7816 */ /* 0x002fca00000000ff */
[----:B------:R-:W-:-:S07]  /*2f00*/  IMAD R0, R11, R58, RZ ;  /* 0x0000003a0b007224 */ /* 0x000fce00078e02ff */
.L_x_71:
[----:B------:R-:W-:Y:S05]  /*2f10*/  BSYNC B1 ;  /* 0x0000000000017941 */ /* 0x000fea0003800000 */
.L_x_70:
[----:B-1----:R-:W-:Y:S01]  /*2f20*/  @!P4 IMAD R11, R40, R57, R0 ;  /* 0x00000039280bc224 */ /* 0x002fe200078e0200 */
[----:B------:R-:W-:Y:S04]  /*2f30*/  BSSY B1, `(.L_x_72) ;  /* 0x0000006000017945 */ /* 0x000fe80003800000 */
[----:B------:R1:W-:Y:S01]  /*2f40*/  @!P4 STG.E.U8 desc[UR36][R6.64+0x20], R11 ;  /* 0x0000200b0600c986 */ /* 0x0003e2000c101124 */
[----:B------:R-:W-:Y:S05]  /*2f50*/  @P3 BRA `(.L_x_73) ;  /* 0x00000000000c3947 */ /* 0x000fea0003800000 */
[----:B------:R-:W1:Y:S02]  /*2f60*/  LDG.E.U8 R67, desc[UR36][R2.64+0x21] ;  /* 0x0000212402437981 */ /* 0x000e64000c1e1100 */
[----:B-1----:R-:W-:-:S05]  /*2f70*/  PRMT R11, R67, 0x8880, RZ ;  /* 0x00008880430b7816 */ /* 0x002fca00000000ff */
[----:B------:R-:W-:-:S07]  /*2f80*/  IMAD R0, R11, R58, RZ ;  /* 0x0000003a0b007224 */ /* 0x000fce00078e02ff */
.L_x_73:
[----:B------:R-:W-:Y:S05]  /*2f90*/  BSYNC B1 ;  /* 0x0000000000017941 */ /* 0x000fea0003800000 */
.L_x_72:
[----:B------:R-:W-:Y:S01]  /*2fa0*/  @!P3 IMAD R41, R41, R57, R0 ;  /* 0x000000392929b224 */ /* 0x000fe200078e0200 */
[----:B------:R-:W-:Y:S04]  /*2fb0*/  BSSY B1, `(.L_x_74) ;  /* 0x0000006000017945 */ /* 0x000fe80003800000 */
[----:B------:R0:W-:Y:S01]  /*2fc0*/  @!P3 STG.E.U8 desc[UR36][R6.64+0x21], R41 ;  /* 0x000021290600b986 */ /* 0x0001e2000c101124 */
[----:B------:R-:W-:Y:S05]  /*2fd0*/  @P1 BRA `(.L_x_75) ;  /* 0x00000000000c1947 */ /* 0x000fea0003800000 */
[----:B------:R-:W1:Y:S02]  /*2fe0*/  LDG.E.U8 R67, desc[UR36][R8.64+0x20] ;  /* 0x0000202408437981 */ /* 0x000e64000c1e1100 */
[----:B-1----:R-:W-:-:S05]  /*2ff0*/  PRMT R11, R67, 0x8880, RZ ;  /* 0x00008880430b7816 */ /* 0x002fca00000000ff */
[----:B------:R-:W-:-:S07]  /*3000*/  IMAD R0, R11, R58, RZ ;  /* 0x0000003a0b007224 */ /* 0x000fce00078e02ff */
.L_x_75:
[----:B------:R-:W-:Y:S05]  /*3010*/  BSYNC B1 ;  /* 0x0000000000017941 */ /* 0x000fea0003800000 */
.L_x_74:
        /* <DEDUP_REMOVED lines=13> */
.L_x_77:
[----:B------:R-:W-:Y:S05]  /*30f0*/  BSYNC B1 ;  /* 0x0000000000017941 */ /* 0x000fea0003800000 */
.L_x_76:
[----:B------:R-:W-:Y:S01]  /*3100*/  @!P0 IMAD R43, R43, R57, R0 ;  /* 0x000000392b2b8224 */ /* 0x000fe200078e0200 */
[----:B------:R-:W-:Y:S04]  /*3110*/  BSSY B1, `(.L_x_78) ;  /* 0x0000006000017945 */ /* 0x000fe80003800000 */
[----:B------:R0:W-:Y:S01]  /*3120*/  @!P0 STG.E.U8 desc[UR36][R4.64+0x21], R43 ;  /* 0x0000212b04008986 */ /* 0x0001e2000c101124 */
[----:B------:R-:W-:Y:S05]  /*3130*/  @P4 BRA `(.L_x_79) ;  /* 0x00000000000c4947 */ /* 0x000fea0003800000 */
[----:B------:R-:W1:Y:S02]  /*3140*/  LDG.E.U8 R67, desc[UR36][R2.64+0x28] ;  /* 0x0000282402437981 */ /* 0x000e64000c1e1100 */
[----:B-1----:R-:W-:-:S05]  /*3150*/  PRMT R11, R67, 0x8880, RZ ;  /* 0x00008880430b7816 */ /* 0x002fca00000000ff */
[----:B------:R-:W-:-:S07]  /*3160*/  IMAD R0, R11, R58, RZ ;  /* 0x0000003a0b007224 */ /* 0x000fce00078e02ff */
.L_x_79:
[----:B------:R-:W-:Y:S05]  /*3170*/  BSYNC B1 ;  /* 0x0000000000017941 */ /* 0x000fea0003800000 */
.L_x_78:
[----:B-1----:R-:W-:Y:S01]  /*3180*/  @!P4 IMAD R11, R44, R57, R0 ;  /* 0x000000392c0bc224 */ /* 0x002fe200078e0200 */
[----:B------:R-:W-:Y:S04]  /*3190*/  BSSY B1, `(.L_x_80) ;  /* 0x0000006000017945 */ /* 0x000fe80003800000 */
[----:B------:R1:W-:Y:S01]  /*31a0*/  @!P4 STG.E.U8 desc[UR36][R6.64+0x28], R11 ;  /* 0x0000280b0600c986 */ /* 0x0003e2000c101124 */
[----:B------:R-:W-:Y:S05]  /*31b0*/  @P1 BRA `(.L_x_81) ;  /* 0x00000000000c1947 */ /* 0x000fea0003800000 */
[----:B------:R-:W1:Y:S02]  /*31c0*/  LDG.E.U8 R67, desc[UR36][R2.64+0x29] ;  /* 0x0000292402437981 */ /* 0x000e64000c1e1100 */
[----:B-1----:R-:W-:-:S05]  /*31d0*/  PRMT R11, R67, 0x8880, RZ ;  /* 0x00008880430b7816 */ /* 0x002fca00000000ff */
[----:B------:R-:W-:-:S07]  /*31e0*/  IMAD R0, R11, R58, RZ ;  /* 0x0000003a0b007224 */ /* 0x000fce00078e02ff */
.L_x_81:
[----:B------:R-:W-:Y:S05]  /*31f0*/  BSYNC B1 ;  /* 0x0000000000017941 */ /* 0x000fea0003800000 */
.L_x_80:
[----:B------:R-:W-:Y:S01]  /*3200*/  @!P1 IMAD R45, R45, R57, R0 ;  /* 0x000000392d2d9224 */ /* 0x000fe200078e0200 */
[----:B------:R-:W-:Y:S04]  /*3210*/  BSSY B1, `(.L_x_82) ;  /* 0x0000006000017945 */ /* 0x000fe80003800000 */
[----:B------:R0:W-:Y:S01]  /*3220*/  @!P1 STG.E.U8 desc[UR36][R6.64+0x29], R45 ;  /* 0x0000292d06009986 */ /* 0x0001e2000c101124 */
[----:B------:R-:W-:Y:S05]  /*3230*/  @P3 BRA `(.L_x_83) ;  /* 0x00000000000c3947 */ /* 0x000fea0003800000 */
[----:B------:R-:W1:Y:S02]  /*3240*/  LDG.E.U8 R67, desc[UR36][R8.64+0x28] ;  /* 0x0000282408437981 */ /* 0x000e64000c1e1100 */
[----:B-1----:R-:W-:-:S05]  /*3250*/  PRMT R11, R67, 0x8880, RZ ;  /* 0x00008880430b7816 */ /* 0x002fca00000000ff */
[----:B------:R-:W-:-:S07]  /*3260*/  IMAD R0, R11, R58, RZ ;  /* 0x0000003a0b007224 */ /* 0x000fce00078e02ff */
.L_x_83:
[----:B------:R-:W-:Y:S05]  /*3270*/  BSYNC B1 ;  /* 0x0000000000017941 */ /* 0x000fea0003800000 */
.L_x_82:
        /* <DEDUP_REMOVED lines=13> */
.L_x_85:
[----:B------:R-:W-:Y:S05]  /*3350*/  BSYNC B1 ;  /* 0x0000000000017941 */ /* 0x000fea0003800000 */
.L_x_84:
[----:B------:R-:W-:Y:S01]  /*3360*/  @!P2 IMAD R47, R47, R57, R0 ;  /* 0x000000392f2fa224 */ /* 0x000fe200078e0200 */
[----:B------:R-:W-:Y:S04]  /*3370*/  BSSY B1, `(.L_x_86) ;  /* 0x0000006000017945 */ /* 0x000fe80003800000 */
[----:B------:R0:W-:Y:S01]  /*3380*/  @!P2 STG.E.U8 desc[UR36][R4.64+0x29], R47 ;  /* 0x0000292f0400a986 */ /* 0x0001e2000c101124 */
[----:B------:R-:W-:Y:S05]  /*3390*/  @P4 BRA `(.L_x_87) ;  /* 0x00000000000c4947 */ /* 0x000fea0003800000 */
[----:B------:R-:W1:Y:S02]  /*33a0*/  LDG.E.U8 R67, desc[UR36][R2.64+0x30] ;  /* 0x0000302402437981 */ /* 0x000e64000c1e1100 */
[----:B-1----:R-:W-:-:S05]  /*33b0*/  PRMT R11, R67, 0x8880, RZ ;  /* 0x00008880430b7816 */ /* 0x002fca00000000ff */
[----:B------:R-:W-:-:S07]  /*33c0*/  IMAD R0, R11, R58, RZ ;  /* 0x0000003a0b007224 */ /* 0x000fce00078e02ff */
.L_x_87:
[----:B------:R-:W-:Y:S05]  /*33d0*/  BSYNC B1 ;  /* 0x0000000000017941 */ /* 0x000fea0003800000 */
.L_x_86:
[----:B-1----:R-:W-:Y:S01]  /*33e0*/  @!P4 IMAD R11, R48, R57, R0 ;  /* 0x00000039300bc224 */ /* 0x002fe200078e0200 */
[----:B------:R-:W-:Y:S04]  /*33f0*/  BSSY B1, `(.L_x_88) ;  /* 0x0000006000017945 */ /* 0x000fe80003800000 */
[----:B------:R1:W-:Y:S01]  /*3400*/  @!P4 STG.E.U8 desc[UR36][R6.64+0x30], R11 ;  /* 0x0000300b0600c986 */ /* 0x0003e2000c101124 */
[----:B------:R-:W-:Y:S05]  /*3410*/  @P3 BRA `(.L_x_89) ;  /* 0x00000000000c3947 */ /* 0x000fea0003800000 */
[----:B------:R-:W1:Y:S02]  /*3420*/  LDG.E.U8 R67, desc[UR36][R2.64+0x31] ;  /* 0x0000312402437981 */ /* 0x000e64000c1e1100 */
[----:B-1----:R-:W-:-:S05]  /*3430*/  PRMT R11, R67, 0x8880, RZ ;  /* 0x00008880430b7816 */ /* 0x002fca00000000ff */
[----:B------:R-:W-:-:S07]  /*3440*/  IMAD R0, R11, R58, RZ ;  /* 0x0000003a0b007224 */ /* 0x000fce00078e02ff */
.L_x_89:
[----:B------:R-:W-:Y:S05]  /*3450*/  BSYNC B1 ;  /* 0x0000000000017941 */ /* 0x000fea0003800000 */
.L_x_88:
[----:B------:R-:W-:Y:S01]  /*3460*/  @!P3 IMAD R49, R49, R57, R0 ;  /* 0x000000393131b224 */ /* 0x000fe200078e0200 */
[----:B------:R-:W-:Y:S04]  /*3470*/  BSSY B1, `(.L_x_90) ;  /* 0x0000006000017945 */ /* 0x000fe80003800000 */
[----:B------:R0:W-:Y:S01]  /*3480*/  @!P3 STG.E.U8 desc[UR36][R6.64+0x31], R49 ;  /* 0x000031310600b986 */ /* 0x0001e2000c101124 */
[----:B------:R-:W-:Y:S05]  /*3490*/  @P1 BRA `(.L_x_91) ;  /* 0x00000000000c1947 */ /* 0x000fea0003800000 */
[----:B------:R-:W1:Y:S02]  /*34a0*/  LDG.E.U8 R67, desc[UR36][R8.64+0x30] ;  /* 0x0000302408437981 */ /* 0x000e64000c1e1100 */
[----:B-1----:R-:W-:-:S05]  /*34b0*/  PRMT R11, R67, 0x8880, RZ ;  /* 0x00008880430b7816 */ /* 0x002fca00000000ff */
[----:B------:R-:W-:-:S07]  /*34c0*/  IMAD R0, R11, R58, RZ ;  /* 0x0000003a0b007224 */ /* 0x000fce00078e02ff */
.L_x_91:
[----:B------:R-:W-:Y:S05]  /*34d0*/  BSYNC B1 ;  /* 0x0000000000017941 */ /* 0x000fea0003800000 */
.L_x_90:
        /* <DEDUP_REMOVED lines=13> */
.L_x_93:
[----:B------:R-:W-:Y:S05]  /*35b0*/  BSYNC B1 ;  /* 0x0000000000017941 */ /* 0x000fea0003800000 */
.L_x_92:
[----:B------:R-:W-:Y:S01]  /*35c0*/  @!P0 IMAD R51, R51, R57, R0 ;  /* 0x0000003933338224 */ /* 0x000fe200078e0200 */
[----:B------:R-:W-:Y:S04]  /*35d0*/  BSSY B1, `(.L_x_94) ;  /* 0x0000006000017945 */ /* 0x000fe80003800000 */
[----:B------:R0:W-:Y:S01]  /*35e0*/  @!P0 STG.E.U8 desc[UR36][R4.64+0x31], R51 ;  /* 0x0000313304008986 */ /* 0x0001e2000c101124 */
[----:B------:R-:W-:Y:S05]  /*35f0*/  @P4 BRA `(.L_x_95) ;  /* 0x00000000000c4947 */ /* 0x000fea0003800000 */
[----:B------:R-:W1:Y:S02]  /*3600*/  LDG.E.U8 R67, desc[UR36][R2.64+0x38] ;  /* 0x0000382402437981 */ /* 0x000e64000c1e1100 */
[----:B-1----:R-:W-:-:S05]  /*3610*/  PRMT R11, R67, 0x8880, RZ ;  /* 0x00008880430b7816 */ /* 0x002fca00000000ff */
[----:B------:R-:W-:-:S07]  /*3620*/  IMAD R0, R11, R58, RZ ;  /* 0x0000003a0b007224 */ /* 0x000fce00078e02ff */
.L_x_95:
[----:B------:R-:W-:Y:S05]  /*3630*/  BSYNC B1 ;  /* 0x0000000000017941 */ /* 0x000fea0003800000 */
.L_x_94:
[----:B-1----:R-:W-:Y:S01]  /*3640*/  @!P4 IMAD R11, R52, R57, R0 ;  /* 0x00000039340bc224 */ /* 0x002fe200078e0200 */
[----:B------:R-:W-:Y:S04]  /*3650*/  BSSY B1, `(.L_x_96) ;  /* 0x0000006000017945 */ /* 0x000fe80003800000 */
[----:B------:R1:W-:Y:S01]  /*3660*/  @!P4 STG.E.U8 desc[UR36][R6.64+0x38], R11 ;  /* 0x0000380b0600c986 */ /* 0x0003e2000c101124 */
[----:B------:R-:W-:Y:S05]  /*3670*/  @P1 BRA `(.L_x_97) ;  /* 0x00000000000c1947 */ /* 0x000fea0003800000 */
[----:B------:R-:W1:Y:S02]  /*3680*/  LDG.E.U8 R67, desc[UR36][R2.64+0x39] ;  /* 0x0000392402437981 */ /* 0x000e64000c1e1100 */
[----:B-1----:R-:W-:-:S05]  /*3690*/  PRMT R11, R67, 0x8880, RZ ;  /* 0x00008880430b7816 */ /* 0x002fca00000000ff */
[----:B------:R-:W-:-:S07]  /*36a0*/  IMAD R0, R11, R58, RZ ;  /* 0x0000003a0b007224 */ /* 0x000fce00078e02ff */
.L_x_97:
[----:B------:R-:W-:Y:S05]  /*36b0*/  BSYNC B1 ;  /* 0x0000000000017941 */ /* 0x000fea0003800000 */
.L_x_96:
[----:B------:R-:W-:Y:S01]  /*36c0*/  @!P1 IMAD R53, R53, R57, R0 ;  /* 0x0000003935359224 */ /* 0x000fe200078e0200 */
[----:B------:R-:W-:Y:S04]  /*36d0*/  BSSY B1, `(.L_x_98) ;  /* 0x0000006000017945 */ /* 0x000fe80003800000 */
[----:B------:R0:W-:Y:S01]  /*36e0*/  @!P1 STG.E.U8 desc[UR36][R6.64+0x39], R53 ;  /* 0x0000393506009986 */ /* 0x0001e2000c101124 */
[----:B------:R-:W-:Y:S05]  /*36f0*/  @P3 BRA `(.L_x_99) ;  /* 0x00000000000c3947 */ /* 0x000fea0003800000 */
[----:B------:R-:W0:Y:S02]  /*3700*/  LDG.E.U8 R67, desc[UR36][R8.64+0x38] ;  /* 0x0000382408437981 */ /* 0x000e24000c1e1100 */
[----:B0-----:R-:W-:-:S05]  /*3710*/  PRMT R3, R67, 0x8880, RZ ;  /* 0x0000888043037816 */ /* 0x001fca00000000ff */
[----:B------:R-:W-:-:S07]  /*3720*/  IMAD R0, R3, R58, RZ ;  /* 0x0000003a03007224 */ /* 0x000fce00078e02ff */
.L_x_99:
[----:B------:R-:W-:Y:S05]  /*3730*/  BSYNC B1 ;  /* 0x0000000000017941 */ /* 0x000fea0003800000 */
.L_x_98:
[----:B0-----:R-:W-:Y:S01]  /*3740*/  @!P3 IMAD R3, R54, R57, R0 ;  /* 0x000000393603b224 */ /* 0x001fe200078e0200 */
[----:B------:R-:W-:Y:S01]  /*3750*/  ISETP.LT.OR P2, PT, R14, 0x9, !P2 ;  /* 0x000000090e00780c */ /* 0x000fe20005741670 */
[----:B------:R-:W-:Y:S03]  /*3760*/  BSSY B1, `(.L_x_100) ;  /* 0x0000006000017945 */ /* 0x000fe60003800000 */
[----:B------:R0:W-:Y:S09]  /*3770*/  @!P3 STG.E.U8 desc[UR36][R4.64+0x38], R3 ;  /* 0x000038030400b986 */ /* 0x0001f2000c101124 */
[----:B------:R-:W-:Y:S05]  /*3780*/  @P2 BRA `(.L_x_101) ;  /* 0x00000000000c2947 */ /* 0x000fea0003800000 */
[----:B------:R-:W0:Y:S02]  /*3790*/  LDG.E.U8 R67, desc[UR36][R8.64+0x39] ;  /* 0x0000392408437981 */ /* 0x000e24000c1e1100 */
[----:B0-----:R-:W-:-:S05]  /*37a0*/  PRMT R3, R67, 0x8880, RZ ;  /* 0x0000888043037816 */ /* 0x001fca00000000ff */
[----:B------:R-:W-:-:S07]  /*37b0*/  IMAD R0, R3, R58, RZ ;  /* 0x0000003a03007224 */ /* 0x000fce00078e02ff */
.L_x_101:
[----:B------:R-:W-:Y:S05]  /*37c0*/  BSYNC B1 ;  /* 0x0000000000017941 */ /* 0x000fea0003800000 */
.L_x_100:
[----:B------:R-:W-:Y:S01]  /*37d0*/  IMAD R55, R55, R57, R0 ;  /* 0x0000003937377224 */ /* 0x000fe200078e0200 */
[----:B------:R-:W-:Y:S06]  /*37e0*/  @P2 BRA `(.L_x_102) ;  /* 0x0000000400c82947 */ /* 0x000fec0003800000 */
[----:B------:R0:W-:Y:S01]  /*37f0*/  STG.E.U8 desc[UR36][R4.64+0x39], R55 ;  /* 0x0000393704007986 */ /* 0x0001e2000c101124 */
[----:B------:R-:W-:Y:S05]  /*3800*/  BRA `(.L_x_102) ;  /* 0x0000000400c07947 */ /* 0x000fea0003800000 */
.L_x_37:
[C---:B------:R-:W-:Y:S02]  /*3810*/  ISETP.GE.AND P0, PT, R19.reuse, 0x2, PT ;  /* 0x000000021300780c */ /* 0x040fe40003f06270 */
[----:B------:R-:W-:Y:S02]  /*3820*/  ISETP.GE.AND P2, PT, R19, 0x1, PT ;  /* 0x000000011300780c */ /* 0x000fe40003f46270 */
[C---:B------:R-:W-:Y:S02]  /*3830*/  ISETP.LT.OR P3, PT, R14.reuse, 0x1, !P0 ;  /* 0x000000010e00780c */ /* 0x040fe40004761670 */
[C---:B------:R-:W-:Y:S02]  /*3840*/  ISETP.LT.OR P1, PT, R14.reuse, 0x1, !P2 ;  /* 0x000000010e00780c */ /* 0x040fe40005721670 */
[C---:B------:R-:W-:Y:S02]  /*3850*/  ISETP.LT.OR P2, PT, R14.reuse, 0x9, !P2 ;  /* 0x000000090e00780c */ /* 0x040fe40005741670 */
[----:B------:R-:W-:-:S07]  /*3860*/  ISETP.LT.OR P0, PT, R14, 0x9, !P0 ;  /* 0x000000090e00780c */ /* 0x000fce0004701670 */
[-C--:B------:R-:W-:Y:S02]  /*3870*/  @!P3 IMAD R25, R25, R57.reuse, RZ ;  /* 0x000000391919b224 */ /* 0x080fe400078e02ff */
[-C--:B------:R-:W-:Y:S02]  /*3880*/  @!P1 IMAD R3, R24, R57.reuse, RZ ;  /* 0x0000003918039224 */ /* 0x080fe400078e02ff */
[-C--:B------:R-:W-:Y:S01]  /*3890*/  @!P2 IMAD R9, R26, R57.reuse, RZ ;  /* 0x000000391a09a224 */ /* 0x080fe200078e02ff */
[----:B------:R-:W-:Y:S01]  /*38a0*/  @!P3 STG.E.U8 desc[UR36][R6.64+0x1], R25 ;  /* 0x000001190600b986 */ /* 0x000fe2000c101124 */
[----:B------:R-:W-:Y:S01]  /*38b0*/  ISETP.GE.AND P3, PT, R19, 0x9, PT ;  /* 0x000000091300780c */ /* 0x000fe20003f66270 */
[----:B------:R-:W-:Y:S02]  /*38c0*/  @!P0 IMAD R27, R27, R57, RZ ;  /* 0x000000391b1b8224 */ /* 0x000fe400078e02ff */
[----:B------:R0:W-:Y:S01]  /*38d0*/  @!P1 STG.E.U8 desc[UR36][R6.64], R3 ;  /* 0x0000000306009986 */ /* 0x0001e2000c101124 */
[----:B------:R-:W-:-:S03]  /*38e0*/  ISETP.GE.AND P1, PT, R19, 0xa, PT ;  /* 0x0000000a1300780c */ /* 0x000fc60003f26270 */
[----:B------:R1:W-:Y:S01]  /*38f0*/  @!P2 STG.E.U8 desc[UR36][R4.64], R9 ;  /* 0x000000090400a986 */ /* 0x0003e2000c101124 */
[C---:B------:R-:W-:Y:S02]  /*3900*/  ISETP.LT.OR P2, PT, R14.reuse, 0x1, !P3 ;  /* 0x000000010e00780c */ /* 0x040fe40005f41670 */
[C---:B------:R-:W-:Y:S01]  /*3910*/  ISETP.LT.OR P4, PT, R14.reuse, 0x1, !P1 ;  /* 0x000000010e00780c */ /* 0x040fe20004f81670 */
[----:B------:R-:W-:Y:S01]  /*3920*/  @!P0 STG.E.U8 desc[UR36][R4.64+0x1], R27 ;  /* 0x0000011b04008986 */ /* 0x000fe2000c101124 */
[C---:B------:R-:W-:Y:S02]  /*3930*/  ISETP.LT.OR P3, PT, R14.reuse, 0x9, !P3 ;  /* 0x000000090e00780c */ /* 0x040fe40005f61670 */
[----:B------:R-:W-:Y:S02]  /*3940*/  ISETP.GE.AND P0, PT, R19, 0x12, PT ;  /* 0x000000121300780c */ /* 0x000fe40003f06270 */
[----:B------:R-:W-:-:S05]  /*3950*/  ISETP.LT.OR P1, PT, R14, 0x9, !P1 ;  /* 0x000000090e00780c */ /* 0x000fca0004f21670 */
[-C--:B------:R-:W-:Y:S02]  /*3960*/  @!P2 IMAD R11, R28, R57.reuse, RZ ;  /* 0x000000391c0ba224 */ /* 0x080fe400078e02ff */
[-C--:B------:R-:W-:Y:S02]  /*3970*/  @!P4 IMAD R29, R29, R57.reuse, RZ ;  /* 0x000000391d1dc224 */ /* 0x080fe400078e02ff */
[-C--:B0-----:R-:W-:Y:S01]  /*3980*/  @!P3 IMAD R3, R30, R57.reuse, RZ ;  /* 0x000000391e03b224 */ /* 0x081fe200078e02ff */
[----:B------:R0:W-:Y:S01]  /*3990*/  @!P2 STG.E.U8 desc[UR36][R6.64+0x8], R11 ;  /* 0x0000080b0600a986 */ /* 0x0001e2000c101124 */
[----:B------:R-:W-:Y:S02]  /*39a0*/  ISETP.GE.AND P2, PT, R19, 0x11, PT ;  /* 0x000000111300780c */ /* 0x000fe40003f46270 */
[----:B------:R-:W-:Y:S01]  /*39b0*/  @!P1 IMAD R31, R31, R57, RZ ;  /* 0x000000391f1f9224 */ /* 0x000fe200078e02ff */
[----:B------:R-:W-:Y:S01]  /*39c0*/  @!P4 STG.E.U8 desc[UR36][R6.64+0x9], R29 ;  /* 0x0000091d0600c986 */ /* 0x000fe2000c101124 */
[----:B------:R-:W-:-:S02]  /*39d0*/  ISETP.LT.OR P4, PT, R14, 0x1, !P0 ;  /* 0x000000010e00780c */ /* 0x000fc40004781670 */
[C---:B------:R-:W-:Y:S01]  /*39e0*/  ISETP.LT.OR P0, PT, R14.reuse, 0x9, !P0 ;  /* 0x000000090e00780c */ /* 0x040fe20004701670 */
[----:B------:R2:W-:Y:S01]  /*39f0*/  @!P3 STG.E.U8 desc[UR36][R4.64+0x8], R3 ;  /* 0x000008030400b986 */ /* 0x0005e2000c101124 */
[C---:B------:R-:W-:Y:S02]  /*3a00*/  ISETP.LT.OR P3, PT, R14.reuse, 0x1, !P2 ;  /* 0x000000010e00780c */ /* 0x040fe40005761670 */
[----:B------:R-:W-:Y:S01]  /*3a10*/  ISETP.LT.OR P2, PT, R14, 0x9, !P2 ;  /* 0x000000090e00780c */ /* 0x000fe20005741670 */
[----:B------:R-:W-:Y:S01]  /*3a20*/  @!P1 STG.E.U8 desc[UR36][R4.64+0x9], R31 ;  /* 0x0000091f04009986 */ /* 0x000fe2000c101124 */
[----:B------:R-:W-:-:S05]  /*3a30*/  ISETP.GE.AND P1, PT, R19, 0x1a, PT ;  /* 0x0000001a1300780c */ /* 0x000fca0003f26270 */
[-C--:B------:R-:W-:Y:S02]  /*3a40*/  @!P4 IMAD R33, R33, R57.reuse, RZ ;  /* 0x000000392121c224 */ /* 0x080fe400078e02ff */
[-C--:B------:R-:W-:Y:S02]  /*3a50*/  @!P0 IMAD R35, R35, R57.reuse, RZ ;  /* 0x0000003923238224 */ /* 0x080fe400078e02ff */
[-C--:B-1----:R-:W-:Y:S01]  /*3a60*/  @!P3 IMAD R9, R32, R57.reuse, RZ ;  /* 0x000000392009b224 */ /* 0x082fe200078e02ff */
[----:B------:R-:W-:Y:S01]  /*3a70*/  @!P4 STG.E.U8 desc[UR36][R6.64+0x11], R33 ;  /* 0x000011210600c986 */ /* 0x000fe2000c101124 */
[----:B0-----:R-:W-:Y:S01]  /*3a80*/  @!P2 IMAD R11, R34, R57, RZ ;  /* 0x00000039220ba224 */ /* 0x001fe200078e02ff */
[----:B------:R-:W-:Y:S02]  /*3a90*/  ISETP.LT.OR P4, PT, R14, 0x1, !P1 ;  /* 0x000000010e00780c */ /* 0x000fe40004f81670 */
[----:B------:R0:W-:Y:S01]  /*3aa0*/  @!P3 STG.E.U8 desc[UR36][R6.64+0x10], R9 ;  /* 0x000010090600b986 */ /* 0x0001e2000c101124 */
[----:B------:R-:W-:-:S02]  /*3ab0*/  ISETP.GE.AND P3, PT, R19, 0x19, PT ;  /* 0x000000191300780c */ /* 0x000fc40003f66270 */
[C---:B------:R-:W-:Y:S01]  /*3ac0*/  ISETP.LT.OR P1, PT, R14.reuse, 0x9, !P1 ;  /* 0x000000090e00780c */ /* 0x040fe20004f21670 */
[----:B------:R1:W-:Y:S01]  /*3ad0*/  @!P2 STG.E.U8 desc[UR36][R4.64+0x10], R11 ;  /* 0x0000100b0400a986 */ /* 0x0003e2000c101124 */
[C---:B------:R-:W-:Y:S02]  /*3ae0*/  ISETP.LT.OR P2, PT, R14.reuse, 0x1, !P3 ;  /* 0x000000010e00780c */ /* 0x040fe40005f41670 */
[----:B------:R-:W-:Y:S01]  /*3af0*/  ISETP.LT.OR P3, PT, R14, 0x9, !P3 ;  /* 0x000000090e00780c */ /* 0x000fe20005f61670 */
[----:B------:R-:W-:Y:S01]  /*3b00*/  @!P0 STG.E.U8 desc[UR36][R4.64+0x11], R35 ;  /* 0x0000112304008986 */ /* 0x000fe2000c101124 */
[----:B------:R-:W-:Y:S02]  /*3b10*/  ISETP.GE.AND P0, PT, R19, 0x22, PT ;  /* 0x000000221300780c */ /* 0x000fe40003f06270 */
[----:B------:R-:W-:-:S05]  /*3b20*/  @!P4 IMAD R37, R37, R57, RZ ;  /* 0x000000392525c224 */ /* 0x000fca00078e02ff */
[----:B------:R-:W-:Y:S01]  /*3b30*/  @!P4 STG.E.U8 desc[UR36][R6.64+0x19], R37 ;  /* 0x000019250600c986 */ /* 0x000fe2000c101124 */
[-C--:B------:R-:W-:Y:S02]  /*3b40*/  @!P1 IMAD R39, R39, R57.reuse, RZ ;  /* 0x0000003927279224 */ /* 0x080fe400078e02ff */
[-C--:B--2---:R-:W-:Y:S02]  /*3b50*/  @!P2 IMAD R3, R36, R57.reuse, RZ ;  /* 0x000000392403a224 */ /* 0x084fe400078e02ff */
[----:B0-----:R-:W-:-:S03]  /*3b60*/  @!P3 IMAD R9, R38, R57, RZ ;  /* 0x000000392609b224 */ /* 0x001fc600078e02ff */
[----:B------:R0:W-:Y:S01]  /*3b70*/  @!P2 STG.E.U8 desc[UR36][R6.64+0x18], R3 ;  /* 0x000018030600a986 */ /* 0x0001e2000c101124 */
[----:B------:R-:W-:-:S03]  /*3b80*/  ISETP.GE.AND P2, PT, R19, 0x21, PT ;  /* 0x000000211300780c */ /* 0x000fc60003f46270 */
[----:B------:R2:W-:Y:S01]  /*3b90*/  @!P3 STG.E.U8 desc[UR36][R4.64+0x18], R9 ;  /* 0x000018090400b986 */ /* 0x0005e2000c101124 */
[C---:B------:R-:W-:Y:S02]  /*3ba0*/  ISETP.LT.OR P3, PT, R14.reuse, 0x1, !P0 ;  /* 0x000000010e00780c */ /* 0x040fe40004761670 */
[C---:B------:R-:W-:Y:S01]  /*3bb0*/  ISETP.LT.OR P4, PT, R14.reuse, 0x1, !P2 ;  /* 0x000000010e00780c */ /* 0x040fe20005781670 */
[----:B------:R-:W-:Y:S01]  /*3bc0*/  @!P1 STG.E.U8 desc[UR36][R4.64+0x19], R39 ;  /* 0x0000192704009986 */ /* 0x000fe2000c101124 */
[----:B------:R-:W-:Y:S02]  /*3bd0*/  ISETP.LT.OR P2, PT, R14, 0x9, !P2 ;  /* 0x000000090e00780c */ /* 0x000fe40005741670 */
[----:B------:R-:W-:-:S07]  /*3be0*/  ISETP.GE.AND P1, PT, R19, 0x29, PT ;  /* 0x000000291300780c */ /* 0x000fce0003f26270 */
[-C--:B------:R-:W-:Y:S02]  /*3bf0*/  @!P3 IMAD R41, R41, R57.reuse, RZ ;  /* 0x000000392929b224 */ /* 0x080fe400078e02ff */
[-C--:B-1----:R-:W-:Y:S02]  /*3c00*/  @!P4 IMAD R11, R40, R57.reuse, RZ ;  /* 0x00000039280bc224 */ /* 0x082fe400078e02ff */
[----:B0-----:R-:W-:Y:S01]  /*3c10*/  @!P2 IMAD R3, R42, R57, RZ ;  /* 0x000000392a03a224 */ /* 0x001fe200078e02ff */
[----:B------:R-:W-:Y:S01]  /*3c20*/  @!P3 STG.E.U8 desc[UR36][R6.64+0x21], R41 ;  /* 0x000021290600b986 */ /* 0x000fe2000c101124 */
[C---:B------:R-:W-:Y:S02]  /*3c30*/  ISETP.LT.OR P3, PT, R14.reuse, 0x9, !P0 ;  /* 0x000000090e00780c */ /* 0x040fe40004761670 */
[----:B------:R-:W-:Y:S01]  /*3c40*/  ISETP.GE.AND P0, PT, R19, 0x2a, PT ;  /* 0x0000002a1300780c */ /* 0x000fe20003f06270 */
[----:B------:R0:W-:Y:S01]  /*3c50*/  @!P4 STG.E.U8 desc[UR36][R6.64+0x20], R11 ;  /* 0x0000200b0600c986 */ /* 0x0001e2000c101124 */
[----:B------:R-:W-:-:S02]  /*3c60*/  ISETP.LT.OR P4, PT, R14, 0x1, !P1 ;  /* 0x000000010e00780c */ /* 0x000fc40004f81670 */
[C---:B------:R-:W-:Y:S01]  /*3c70*/  ISETP.LT.OR P1, PT, R14.reuse, 0x9, !P1 ;  /* 0x000000090e00780c */ /* 0x040fe20004f21670 */
[----:B------:R1:W-:Y:S01]  /*3c80*/  @!P2 STG.E.U8 desc[UR36][R4.64+0x20], R3 ;  /* 0x000020030400a986 */ /* 0x0003e2000c101124 */
[C---:B------:R-:W-:Y:S02]  /*3c90*/  ISETP.LT.OR P2, PT, R14.reuse, 0x1, !P0 ;  /* 0x000000010e00780c */ /* 0x040fe40004741670 */
[----:B------:R-:W-:-:S03]  /*3ca0*/  ISETP.LT.OR P0, PT, R14, 0x9, !P0 ;  /* 0x000000090e00780c */ /* 0x000fc60004701670 */
[----:B------:R-:W-:-:S04]  /*3cb0*/  @!P3 IMAD R43, R43, R57, RZ ;  /* 0x000000392b2bb224 */ /* 0x000fc800078e02ff */
[-C--:B--2---:R-:W-:Y:S01]  /*3cc0*/  @!P4 IMAD R9, R44, R57.reuse, RZ ;  /* 0x000000392c09c224 */ /* 0x084fe200078e02ff */
[----:B------:R-:W-:Y:S01]  /*3cd0*/  @!P3 STG.E.U8 desc[UR36][R4.64+0x21], R43 ;  /* 0x0000212b0400b986 */ /* 0x000fe2000c101124 */
[----:B------:R-:W-:Y:S01]  /*3ce0*/  ISETP.GE.AND P3, PT, R19, 0x31, PT ;  /* 0x000000311300780c */ /* 0x000fe20003f66270 */
[-C--:B0-----:R-:W-:Y:S02]  /*3cf0*/  @!P1 IMAD R11, R46, R57.reuse, RZ ;  /* 0x000000392e0b9224 */ /* 0x081fe400078e02ff */
[-C--:B------:R-:W-:Y:S01]  /*3d00*/  @!P2 IMAD R45, R45, R57.reuse, RZ ;  /* 0x000000392d2da224 */ /* 0x080fe200078e02ff */
[----:B------:R0:W-:Y:S01]  /*3d10*/  @!P4 STG.E.U8 desc[UR36][R6.64+0x28], R9 ;  /* 0x000028090600c986 */ /* 0x0001e2000c101124 */
[C---:B------:R-:W-:Y:S01]  /*3d20*/  ISETP.LT.OR P4, PT, R14.reuse, 0x1, !P3 ;  /* 0x000000010e00780c */ /* 0x040fe20005f81670 */
[----:B------:R-:W-:Y:S01]  /*3d30*/  @!P0 IMAD R47, R47, R57, RZ ;  /* 0x000000392f2f8224 */ /* 0x000fe200078e02ff */
[----:B------:R-:W-:Y:S01]  /*3d40*/  ISETP.LT.OR P3, PT, R14, 0x9, !P3 ;  /* 0x000000090e00780c */ /* 0x000fe20005f61670 */
[----:B------:R-:W-:Y:S01]  /*3d50*/  @!P2 STG.E.U8 desc[UR36][R6.64+0x29], R45 ;  /* 0x0000292d0600a986 */ /* 0x000fe2000c101124 */
[----:B------:R-:W-:-:S03]  /*3d60*/  ISETP.GE.AND P2, PT, R19, 0x32, PT ;  /* 0x000000321300780c */ /* 0x000fc60003f46270 */
[----:B------:R-:W-:Y:S01]  /*3d70*/  @!P1 STG.E.U8 desc[UR36][R4.64+0x28], R11 ;  /* 0x0000280b04009986 */ /* 0x000fe2000c101124 */
[C---:B------:R-:W-:Y:S02]  /*3d80*/  ISETP.LT.OR P1, PT, R14.reuse, 0x1, !P2 ;  /* 0x000000010e00780c */ /* 0x040fe40005721670 */
[----:B------:R-:W-:Y:S01]  /*3d90*/  ISETP.LT.OR P2, PT, R14, 0x9, !P2 ;  /* 0x000000090e00780c */ /* 0x000fe20005741670 */
[----:B------:R-:W-:Y:S01]  /*3da0*/  @!P0 STG.E.U8 desc[UR36][R4.64+0x29], R47 ;  /* 0x0000292f04008986 */ /* 0x000fe2000c101124 */
[----:B------:R-:W-:Y:S01]  /*3db0*/  ISETP.GE.AND P0, PT, R19, 0x3a, PT ;  /* 0x0000003a1300780c */ /* 0x000fe20003f06270 */
[-C--:B-1----:R-:W-:Y:S02]  /*3dc0*/  @!P4 IMAD R3, R48, R57.reuse, RZ ;  /* 0x000000393003c224 */ /* 0x082fe400078e02ff */
[----:B0-----:R-:W-:-:S03]  /*3dd0*/  @!P3 IMAD R9, R50, R57, RZ ;  /* 0x000000393209b224 */ /* 0x001fc600078e02ff */
[----:B------:R0:W-:Y:S01]  /*3de0*/  @!P4 STG.E.U8 desc[UR36][R6.64+0x30], R3 ;  /* 0x000030030600c986 */ /* 0x0001e2000c101124 */
[----:B------:R-:W-:Y:S02]  /*3df0*/  ISETP.GE.AND P4, PT, R19, 0x39, PT ;  /* 0x000000391300780c */ /* 0x000fe40003f86270 */
[-C--:B------:R-:W-:Y:S02]  /*3e00*/  @!P1 IMAD R49, R49, R57.reuse, RZ ;  /* 0x0000003931319224 */ /* 0x080fe400078e02ff */
[----:B------:R-:W-:-:S03]  /*3e10*/  @!P2 IMAD R51, R51, R57, RZ ;  /* 0x000000393333a224 */ /* 0x000fc600078e02ff */
[----:B------:R1:W-:Y:S01]  /*3e20*/  @!P1 STG.E.U8 desc[UR36][R6.64+0x31], R49 ;  /* 0x0000313106009986 */ /* 0x0003e2000c101124 */
[C---:B------:R-:W-:Y:S02]  /*3e30*/  ISETP.LT.OR P1, PT, R14.reuse, 0x1, !P0 ;  /* 0x000000010e00780c */ /* 0x040fe40004721670 */
[C---:B------:R-:W-:Y:S01]  /*3e40*/  ISETP.LT.OR P0, PT, R14.reuse, 0x9, !P0 ;  /* 0x000000090e00780c */ /* 0x040fe20004701670 */
[----:B------:R1:W-:Y:S01]  /*3e50*/  @!P3 STG.E.U8 desc[UR36][R4.64+0x30], R9 ;  /* 0x000030090400b986 */ /* 0x0003e2000c101124 */
[C---:B------:R-:W-:Y:S02]  /*3e60*/  ISETP.LT.OR P3, PT, R14.reuse, 0x1, !P4 ;  /* 0x000000010e00780c */ /* 0x040fe40006761670 */
[----:B------:R-:W-:Y:S01]  /*3e70*/  ISETP.LT.OR P4, PT, R14, 0x9, !P4 ;  /* 0x000000090e00780c */ /* 0x000fe20006781670 */
[----:B------:R1:W-:Y:S06]  /*3e80*/  @!P2 STG.E.U8 desc[UR36][R4.64+0x31], R51 ;  /* 0x000031330400a986 */ /* 0x0003ec000c101124 */
[----:B------:R-:W-:-:S02]  /*3e90*/  @!P1 IMAD R53, R53, R57, RZ ;  /* 0x0000003935359224 */ /* 0x000fc400078e02ff */
[-C--:B------:R-:W-:Y:S02]  /*3ea0*/  @!P0 IMAD R55, R55, R57.reuse, RZ ;  /* 0x0000003937378224 */ /* 0x080fe400078e02ff */
[-C--:B0-----:R-:W-:Y:S01]  /*3eb0*/  @!P3 IMAD R3, R52, R57.reuse, RZ ;  /* 0x000000393403b224 */ /* 0x081fe200078e02ff */
[----:B------:R1:W-:Y:S01]  /*3ec0*/  @!P1 STG.E.U8 desc[UR36][R6.64+0x39], R53 ;  /* 0x0000393506009986 */ /* 0x0003e2000c101124 */
[----:B------:R-:W-:-:S03]  /*3ed0*/  @!P4 IMAD R11, R54, R57, RZ ;  /* 0x00000039360bc224 */ /* 0x000fc600078e02ff */
[----:B------:R1:W-:Y:S04]  /*3ee0*/  @!P3 STG.E.U8 desc[UR36][R6.64+0x38], R3 ;  /* 0x000038030600b986 */ /* 0x0003e8000c101124 */
[----:B------:R1:W-:Y:S04]  /*3ef0*/  @!P4 STG.E.U8 desc[UR36][R4.64+0x38], R11 ;  /* 0x0000380b0400c986 */ /* 0x0003e8000c101124 */
[----:B------:R1:W-:Y:S02]  /*3f00*/  @!P0 STG.E.U8 desc[UR36][R4.64+0x39], R55 ;  /* 0x0000393704008986 */ /* 0x0003e4000c101124 */
.L_x_102:
[----:B------:R-:W-:Y:S05]  /*3f10*/  BSYNC B0 ;  /* 0x0000000000007941 */ /* 0x000fea0003800000 */
.L_x_36:
[----:B01----:R-:W2:Y:S01]  /*3f20*/  LDL.64 R2, [R1] ;  /* 0x0000000001027983 */ /* 0x003ea20000100a00 */
[----:B------:R-:W-:Y:S01]  /*3f30*/  ULDC.64 UR4, c[0x0][0x650] ;  /* 0x0001940000047ab9 */ /* 0x000fe20000000a00 */
[----:B------:R0:W-:Y:S01]  /*3f40*/  SYNCS.ARRIVE.TRANS64.A1T0 RZ, [R65+UR47], RZ ;  /* 0x000000ff41ff79a7 */ /* 0x0001e2000810002f */
[----:B------:R-:W-:Y:S01]  /*3f50*/  PRMT R0, RZ, 0x7610, R0 ;  /* 0x00007610ff007816 */ /* 0x000fe20000000000 */
[----:B------:R-:W-:Y:S02]  /*3f60*/  IMAD.MOV.U32 R19, RZ, RZ, -0x1 ;  /* 0xffffffffff137424 */ /* 0x000fe400078e00ff */
[----:B------:R-:W-:Y:S01]  /*3f70*/  IMAD.MOV.U32 R22, RZ, RZ, -0x1 ;  /* 0xffffffffff167424 */ /* 0x000fe200078e00ff */
[----:B--2---:R-:W-:-:S04]  /*3f80*/  LEA R18, P0, R2, R18, 0x1 ;  /* 0x0000001202127211 */ /* 0x004fc800078008ff */
[----:B------:R-:W-:Y:S01]  /*3f90*/  LEA.HI.X R17, R2, R17, R23, 0x1, P0 ;  /* 0x0000001102117211 */ /* 0x000fe200000f0c17 */
[----:B------:R-:W-:Y:S01]  /*3fa0*/  IMAD.MOV.U32 R2, RZ, RZ, -0x1 ;  /* 0xffffffffff027424 */ /* 0x000fe200078e00ff */
[----:B------:R-:W-:-:S04]  /*3fb0*/  ISETP.GE.U32.AND P0, PT, R18, UR4, PT ;  /* 0x0000000412007c0c */ /* 0x000fc8000bf06070 */
[----:B------:R-:W-:-:S13]  /*3fc0*/  ISETP.GE.U32.AND.EX P0, PT, R17, UR5, PT, P0 ;  /* 0x0000000511007c0c */ /* 0x000fda000bf06100 */
[----:B0-----:R-:W-:Y:S05]  /*3fd0*/  @P0 BRA `(.L_x_103) ;  /* 0x0000000400700947 */ /* 0x001fea0003800000 */
[----:B------:R-:W0:Y:S01]  /*3fe0*/  S2R R10, SR_CTAID.X ;  /* 0x00000000000a7919 */ /* 0x000e220000002500 */
[----:B------:R-:W1:Y:S01]  /*3ff0*/  LDC.64 R8, c[0x0][0x628] ;  /* 0x00018a00ff087b82 */ /* 0x000e620000000a00 */
[----:B------:R-:W-:Y:S01]  /*4000*/  ULDC UR4, c[0x0][0x150] ;  /* 0x0000540000047ab9 */ /* 0x000fe20000000800 */
[----:B----4-:R-:W-:Y:S01]  /*4010*/  IMAD.MOV.U32 R6, RZ, RZ, R18 ;  /* 0x000000ffff067224 */ /* 0x010fe200078e0012 */
[----:B------:R-:W2:Y:S01]  /*4020*/  S2R R20, SR_CTAID.Y ;  /* 0x0000000000147919 */ /* 0x000ea20000002600 */
[----:B------:R-:W-:-:S04]  /*4030*/  IMAD.MOV.U32 R7, RZ, RZ, R17 ;  /* 0x000000ffff077224 */ /* 0x000fc800078e0011 */
[----:B------:R-:W4:Y:S08]  /*4040*/  LDC R15, c[0x0][0x144] ;  /* 0x00005100ff0f7b82 */ /* 0x000f300000000800 */
[----:B------:R-:W2:Y:S08]  /*4050*/  LDC R0, c[0x0][0x630] ;  /* 0x00018c00ff007b82 */ /* 0x000eb00000000800 */
[----:B------:R-:W2:Y:S01]  /*4060*/  LDC.64 R12, c[0x0][0x620] ;  /* 0x00018800ff0c7b82 */ /* 0x000ea20000000a00 */
[----:B-1----:R-:W-:-:S04]  /*4070*/  ISETP.NE.U32.AND P0, PT, R8, RZ, PT ;  /* 0x000000ff0800720c */ /* 0x002fc80003f05070 */
[----:B------:R-:W-:Y:S02]  /*4080*/  ISETP.NE.AND.EX P0, PT, R9, RZ, PT, P0 ;  /* 0x000000ff0900720c */ /* 0x000fe40003f05300 */
[----:B0-----:R-:W-:-:S05]  /*4090*/  I2FP.F32.U32 R2, R10 ;  /* 0x0000000a00027245 */ /* 0x001fca0000201000 */
[----:B------:R-:W-:-:S04]  /*40a0*/  FMUL R2, R2, UR4 ;  /* 0x0000000402027c20 */ /* 0x000fc80008400000 */
[----:B------:R0:W1:Y:S02]  /*40b0*/  F2I.U32.TRUNC.NTZ R14, R2 ;  /* 0x00000002000e7305 */ /* 0x000064000020f000 */
[----:B----4-:R-:W-:Y:S05]  /*40c0*/  @!P0 BRA `(.L_x_104) ;  /* 0x0000000000288947 */ /* 0x010fea0003800000 */
[----:B------:R-:W4:Y:S02]  /*40d0*/  LDC R3, c[0x0][0x634] ;  /* 0x00018d00ff037b82 */ /* 0x000f240000000800 */
[----:B----4-:R-:W-:-:S05]  /*40e0*/  IADD3 R7, P0, R18, R3, RZ ;  /* 0x0000000312077210 */ /* 0x010fca0007f1e0ff */
[----:B------:R-:W-:-:S04]  /*40f0*/  IMAD.X R11, RZ, RZ, R17, P0 ;  /* 0x000000ffff0b7224 */ /* 0x000fc800000e0611 */
[----:B0-----:R-:W-:-:S04]  /*4100*/  IMAD.WIDE.U32 R2, R11, R8, RZ ;  /* 0x000000080b027225 */ /* 0x001fc800078e00ff */
[----:B---3--:R-:W-:-:S04]  /*4110*/  IMAD.WIDE.U32 R4, P0, R7, R9, R2 ;  /* 0x0000000907047225 */ /* 0x008fc80007800002 */
[----:B------:R-:W-:-:S04]  /*4120*/  IMAD.WIDE.U32 R2, R7, R8, RZ ;  /* 0x0000000807027225 */ /* 0x000fc800078e00ff */
[----:B------:R-:W-:Y:S01]  /*4130*/  IMAD.X R7, RZ, RZ, RZ, P0 ;  /* 0x000000ffff077224 */ /* 0x000fe200000e06ff */
[----:B------:R-:W-:Y:S01]  /*4140*/  IADD3 RZ, P0, R3, R4, RZ ;  /* 0x0000000403ff7210 */ /* 0x000fe20007f1e0ff */
[----:B------:R-:W-:-:S04]  /*4150*/  IMAD.MOV.U32 R6, RZ, RZ, R5 ;  /* 0x000000ffff067224 */ /* 0x000fc800078e0005 */
[----:B------:R-:W-:-:S08]  /*4160*/  IMAD.WIDE.U32.X R6, R11, R9, R6, P0 ;  /* 0x000000090b067225 */ /* 0x000fd000000e0406 */
.L_x_104:
[----:B---3--:R-:W3:Y:S01]  /*4170*/  LDC.64 R26, c[0x0][0x640] ;  /* 0x00019000ff1a7b82 */ /* 0x008ee20000000a00 */
[-C--:B--2---:R-:W-:Y:S01]  /*4180*/  SHF.R.U64 R11, R6, R0.reuse, R7 ;  /* 0x00000000060b7219 */ /* 0x084fe20000001207 */
[----:B------:R-:W-:Y:S01]  /*4190*/  IMAD.MOV.U32 R19, RZ, RZ, R17 ;  /* 0x000000ffff137224 */ /* 0x000fe200078e0011 */
[----:B------:R-:W-:Y:S01]  /*41a0*/  SHF.R.U32.HI R0, RZ, R0, R7 ;  /* 0x00000000ff007219 */ /* 0x000fe20000011607 */
[----:B-1----:R-:W-:Y:S01]  /*41b0*/  IMAD.MOV R14, RZ, RZ, -R14 ;  /* 0x000000ffff0e7224 */ /* 0x002fe200078e0a0e */
[----:B------:R-:W-:Y:S01]  /*41c0*/  IADD3 R5, P0, RZ, -R11, RZ ;  /* 0x8000000bff057210 */ /* 0x000fe20007f1e0ff */
[----:B------:R-:W-:Y:S01]  /*41d0*/  ULDC UR4, c[0x0][0x154] ;  /* 0x0000550000047ab9 */ /* 0x000fe20000000800 */
[----:B------:R-:W-:Y:S01]  /*41e0*/  IMAD.MOV.U32 R7, RZ, RZ, 0x1 ;  /* 0x00000001ff077424 */ /* 0x000fe200078e00ff */
[----:B------:R-:W1:Y:S01]  /*41f0*/  LDC R4, c[0x0][0x618] ;  /* 0x00018600ff047b82 */ /* 0x000e620000000800 */
[----:B------:R-:W-:Y:S02]  /*4200*/  IMAD R22, R15, R14, R10 ;  /* 0x0000000e0f167224 */ /* 0x000fe400078e020a */
[----:B------:R-:W-:-:S04]  /*4210*/  IMAD.X R3, RZ, RZ, ~R0, P0 ;  /* 0x000000ffff037224 */ /* 0x000fc800000e0e00 */
[-C--:B------:R-:W-:Y:S01]  /*4220*/  IMAD R0, R3, R12.reuse, RZ ;  /* 0x0000000c03007224 */ /* 0x080fe200078e02ff */
[----:B------:R-:W2:Y:S01]  /*4230*/  LDC R6, c[0x0][0x608] ;  /* 0x00018200ff067b82 */ /* 0x000ea20000000800 */
[----:B0-----:R-:W-:-:S04]  /*4240*/  IMAD.WIDE.U32 R2, R5, R12, R18 ;  /* 0x0000000c05027225 */ /* 0x001fc800078e0012 */
[----:B------:R-:W-:Y:S01]  /*4250*/  IMAD R5, R5, R13, R0 ;  /* 0x0000000d05057224 */ /* 0x000fe200078e0200 */
[----:B------:R-:W-:Y:S02]  /*4260*/  I2FP.F32.U32 R0, R20 ;  /* 0x0000001400007245 */ /* 0x000fe40000201000 */
[----:B------:R-:W0:Y:S01]  /*4270*/  LDC R24, c[0x0][0x658] ;  /* 0x00019600ff187b82 */ /* 0x000e220000000800 */
[----:B------:R-:W-:Y:S01]  /*4280*/  IMAD.IADD R3, R3, 0x1, R5 ;  /* 0x0000000103037824 */ /* 0x000fe200078e0205 */
[----:B---3--:R-:W-:Y:S01]  /*4290*/  ISETP.NE.U32.AND P0, PT, R26, RZ, PT ;  /* 0x000000ff1a00720c */ /* 0x008fe20003f05070 */
[----:B------:R-:W-:Y:S01]  /*42a0*/  FMUL R0, R0, UR4 ;  /* 0x0000000400007c20 */ /* 0x000fe20008400000 */
[----:B------:R-:W-:Y:S02]  /*42b0*/  IMAD.MOV.U32 R5, RZ, RZ, -0x1 ;  /* 0xffffffffff057424 */ /* 0x000fe400078e00ff */
[----:B------:R-:W-:Y:S01]  /*42c0*/  ISETP.NE.AND.EX P0, PT, R27, RZ, PT, P0 ;  /* 0x000000ff1b00720c */ /* 0x000fe20003f05300 */
[----:B------:R3:W4:Y:S01]  /*42d0*/  F2I.U32.TRUNC.NTZ R12, R0 ;  /* 0x00000000000c7305 */ /* 0x000722000020f000 */
[----:B------:R-:W3:Y:S01]  /*42e0*/  LDC R15, c[0x0][0x148] ;  /* 0x00005200ff0f7b82 */ /* 0x000ee20000000800 */
[----:B-1----:R-:W-:-:S02]  /*42f0*/  SHF.R.U64 R10, R2, R4, R3 ;  /* 0x00000004020a7219 */ /* 0x002fc40000001203 */
[----:B------:R-:W-:-:S05]  /*4300*/  SHF.R.U32.HI R3, RZ, R4, R3 ;  /* 0x00000004ff037219 */ /* 0x000fca0000011603 */
[----:B------:R-:W1:Y:S01]  /*4310*/  LDC R14, c[0x0][0x600] ;  /* 0x00018000ff0e7b82 */ /* 0x000e620000000800 */
[-CC-:B--2---:R-:W-:Y:S02]  /*4320*/  SHF.R.U64 R8, R10, R6.reuse, R3.reuse ;  /* 0x000000060a087219 */ /* 0x184fe40000001203 */
[----:B------:R-:W-:-:S05]  /*4330*/  SHF.R.U32.HI R3, RZ, R6, R3 ;  /* 0x00000006ff037219 */ /* 0x000fca0000011603 */
[----:B------:R-:W2:Y:S01]  /*4340*/  LDC R21, c[0x0][0x648] ;  /* 0x00019200ff157b82 */ /* 0x000ea20000000800 */
[-CC-:B0-----:R-:W-:Y:S02]  /*4350*/  SHF.R.U64 R13, R8, R24.reuse, R3.reuse ;  /* 0x00000018080d7219 */ /* 0x181fe40000001203 */
[-C--:B------:R-:W-:Y:S02]  /*4360*/  SHF.L.U32 R5, R5, R24.reuse, RZ ;  /* 0x0000001805057219 */ /* 0x080fe400000006ff */
[-C--:B------:R-:W-:Y:S01]  /*4370*/  SHF.R.U32.HI R3, RZ, R24.reuse, R3 ;  /* 0x00000018ff037219 */ /* 0x080fe20000011603 */
[----:B------:R-:W-:Y:S01]  /*4380*/  IMAD.MOV.U32 R2, RZ, RZ, R13 ;  /* 0x000000ffff027224 */ /* 0x000fe200078e000d */
[----:B------:R-:W-:Y:S01]  /*4390*/  SHF.L.U32 R24, R7, R24, RZ ;  /* 0x0000001807187219 */ /* 0x000fe200000006ff */
[----:B------:R-:W0:Y:S01]  /*43a0*/  LDC R25, c[0x0][0x638] ;  /* 0x00018e00ff197b82 */ /* 0x000e220000000800 */
[----:B------:R-:W-:-:S07]  /*43b0*/  LOP3.LUT R19, RZ, R5, RZ, 0x33, !PT ;  /* 0x00000005ff137212 */ /* 0x000fce00078e33ff */
[----:B------:R-:W0:Y:S01]  /*43c0*/  LDC R28, c[0x0][0x610] ;  /* 0x00018400ff1c7b82 */ /* 0x000e220000000800 */
[----:B----4-:R-:W-:Y:S05]  /*43d0*/  @!P0 BRA `(.L_x_105) ;  /* 0x0000000000288947 */ /* 0x010fea0003800000 */
[----:B---3--:R-:W3:Y:S02]  /*43e0*/  LDC R0, c[0x0][0x64c] ;  /* 0x00019300ff007b82 */ /* 0x008ee40000000800 */
        /* <DEDUP_REMOVED lines=9> */
.L_x_105:
[----:B------:R-:W4:Y:S01]  /*4480*/  LDC R4, c[0x0][0x65c] ;  /* 0x00019700ff047b82 */ /* 0x000f220000000800 */
[----:B--23--:R-:W-:Y:S01]  /*4490*/  SHF.R.U64 R0, R2, R21, R3 ;  /* 0x0000001502007219 */ /* 0x00cfe20000001203 */
[----:B-1----:R-:W-:Y:S01]  /*44a0*/  VIADD R3, R14, 0xffffffff ;  /* 0xffffffff0e037836 */ /* 0x002fe20000000000 */
[----:B------:R-:W-:Y:S01]  /*44b0*/  LOP3.LUT R19, R8, R19, RZ, 0xc0, !PT ;  /* 0x0000001308137212 */ /* 0x000fe200078ec0ff */
[----:B------:R-:W-:Y:S02]  /*44c0*/  IMAD.MOV R12, RZ, RZ, -R12 ;  /* 0x000000ffff0c7224 */ /* 0x000fe400078e0a0c */
[----:B------:R-:W-:Y:S01]  /*44d0*/  IMAD.MOV R2, RZ, RZ, -R0 ;  /* 0x000000ffff027224 */ /* 0x000fe200078e0a00 */
[----:B------:R-:W-:Y:S01]  /*44e0*/  LOP3.LUT R3, R10, R3, RZ, 0xc0, !PT ;  /* 0x000000030a037212 */ /* 0x000fe200078ec0ff */
[----:B------:R-:W-:Y:S02]  /*44f0*/  IMAD R19, R24, R0, R19 ;  /* 0x0000000018137224 */ /* 0x000fe400078e0213 */
[----:B0-----:R-:W-:-:S04]  /*4500*/  IMAD R0, R2, R25, R13 ;  /* 0x0000001902007224 */ /* 0x001fc800078e020d */
[----:B------:R-:W-:Y:S01]  /*4510*/  IMAD R2, R0, R14, R3 ;  /* 0x0000000e00027224 */ /* 0x000fe200078e0203 */
[----:B----4-:R-:W-:Y:S01]  /*4520*/  ISETP.NE.AND P0, PT, R4, 0x1, PT ;  /* 0x000000010400780c */ /* 0x010fe20003f05270 */
[----:B------:R-:W-:-:S05]  /*4530*/  IMAD.MOV.U32 R4, RZ, RZ, 0x1 ;  /* 0x00000001ff047424 */ /* 0x000fca00078e00ff */
[----:B------:R-:W-:-:S07]  /*4540*/  PRMT R0, R4, 0x7610, R0 ;  /* 0x0000761004007816 */ /* 0x000fce0000000000 */
[----:B------:R-:W-:-:S04]  /*4550*/  @P0 IMAD R22, R15, R12, R20 ;  /* 0x0000000c0f160224 */ /* 0x000fc800078e0214 */
[----:B------:R-:W-:-:S05]  /*4560*/  IMAD R19, R19, R28, R22 ;  /* 0x0000001c13137224 */ /* 0x000fca00078e0216 */
[----:B------:R-:W-:Y:S02]  /*4570*/  SEL R22, R2, R19, !P0 ;  /* 0x0000001302167207 */ /* 0x000fe40004000000 */
[----:B------:R-:W-:Y:S01]  /*4580*/  SEL R19, R19, R2, !P0 ;  /* 0x0000000213137207 */ /* 0x000fe20004000000 */
[----:B------:R-:W-:-:S07]  /*4590*/  IMAD.MOV.U32 R2, RZ, RZ, R11 ;  /* 0x000000ffff027224 */ /* 0x000fce00078e000b */
.L_x_103:
[----:B------:R-:W-:Y:S02]  /*45a0*/  LOP3.LUT P0, RZ, R0, 0xff, RZ, 0xc0, !PT ;  /* 0x000000ff00ff7812 */ /* 0x000fe4000780c0ff */
[----:B------:R-:W-:-:S11]  /*45b0*/  LOP3.LUT R69, R69, 0x1, RZ, 0x3c, !PT ;  /* 0x0000000145457812 */ /* 0x000fd600078e3cff */
[----:B------:R-:W-:Y:S05]  /*45c0*/  @P0 BRA `(.L_x_106) ;  /* 0xffffffd000380947 */ /* 0x000fea000383ffff */
[----:B------:R-:W-:Y:S05]  /*45d0*/  EXIT ;  /* 0x000000000000794d */ /* 0x000fea0003800000 */
.L_x_17:
[----:B------:R-:W-:-:S08]  /*45e0*/  ISETP.NE.AND P0, PT, R5, RZ, PT ;  /* 0x000000ff0500720c */ /* 0x000fd00003f05270 */
[----:B0-2---:R-:W0:-:S00]  /*45f0*/  USETMAXREG.DEALLOC.CTAPOOL 0x28 ;  /* 0x00000028000079c8 */ /* 0x005e0000080e0500 */
[----:B------:R-:W-:Y:S05]  /*4600*/  @P0 EXIT ;  /* 0x000000000000094d */ /* 0x000fea0003800000 */
[----:B0-----:R-:W-:Y:S01]  /*4610*/  LOP3.LUT P0, RZ, R8, 0xff, RZ, 0xc0, !PT ;  /* 0x000000ff08ff7812 */ /* 0x001fe2000780c0ff */
[----:B------:R-:W-:Y:S02]  /*4620*/  IMAD.MOV.U32 R0, RZ, RZ, 0x1 ;  /* 0x00000001ff007424 */ /* 0x000fe400078e00ff */
[----:B------:R-:W-:-:S10]  /*4630*/  IMAD.MOV.U32 R9, RZ, RZ, RZ ;  /* 0x000000ffff097224 */ /* 0x000fd400078e00ff */
[----:B------:R-:W-:Y:S05]  /*4640*/  @!P0 BRA `(.L_x_107) ;  /* 0x0000000c003c8947 */ /* 0x000fea0003800000 */
[----:B------:R-:W0:Y:S01]  /*4650*/  S2UR UR8, SR_CgaCtaId ;  /* 0x00000000000879c3 */ /* 0x000e220000008800 */
[----:B------:R-:W-:Y:S01]  /*4660*/  LOP3.LUT P0, RZ, R4, 0x1f, RZ, 0xc0, !PT ;  /* 0x0000001f04ff7812 */ /* 0x000fe2000780c0ff */
[----:B------:R-:W-:Y:S01]  /*4670*/  ULDC UR5, c[0x0][0x658] ;  /* 0x0001960000057ab9 */ /* 0x000fe20000000800 */
[----:B------:R-:W-:Y:S01]  /*4680*/  UMOV UR6, 0xffffffff ;  /* 0xffffffff00067882 */ /* 0x000fe20000000000 */
[----:B------:R-:W-:Y:S01]  /*4690*/  BSSY B0, `(.L_x_107) ;  /* 0x00000ca000007945 */ /* 0x000fe20003800000 */
[----:B------:R-:W-:Y:S01]  /*46a0*/  USHF.L.U32 UR6, UR6, UR5, URZ ;  /* 0x0000000506067299 */ /* 0x000fe2000800063f */
[C---:B------:R-:W-:Y:S01]  /*46b0*/  ISETP.NE.AND P2, PT, R3.reuse, RZ, PT ;  /* 0x000000ff0300720c */ /* 0x040fe20003f45270 */
[----:B------:R-:W-:Y:S01]  /*46c0*/  IMAD.MOV.U32 R10, RZ, RZ, 0x1 ;  /* 0x00000001ff0a7424 */ /* 0x000fe200078e00ff */
[----:B------:R-:W-:Y:S01]  /*46d0*/  ISETP.NE.OR P0, PT, R3, RZ, !P0 ;  /* 0x000000ff0300720c */ /* 0x000fe20004705670 */
[----:B------:R-:W-:Y:S01]  /*46e0*/  IMAD.MOV.U32 R0, RZ, RZ, 0x1 ;  /* 0x00000001ff007424 */ /* 0x000fe200078e00ff */
[----:B------:R-:W-:Y:S01]  /*46f0*/  LOP3.LUT R6, R16, 0x2, RZ, 0xfc, !PT ;  /* 0x0000000210067812 */ /* 0x000fe200078efcff */
[----:B------:R-:W-:Y:S01]  /*4700*/  IMAD.MOV.U32 R9, RZ, RZ, RZ ;  /* 0x000000ffff097224 */ /* 0x000fe200078e00ff */
[----:B------:R-:W-:Y:S01]  /*4710*/  ULDC UR4, c[0x0][0x600] ;  /* 0x0001800000047ab9 */ /* 0x000fe20000000800 */
[----:B------:R-:W-:Y:S01]  /*4720*/  UMOV UR7, 0x1 ;  /* 0x0000000100077882 */ /* 0x000fe20000000000 */
[----:B------:R-:W-:-:S02]  /*4730*/  UIADD3 UR22, UR40, 0x1, URZ ;  /* 0x0000000128167890 */ /* 0x000fc4000fffe03f */
[----:B------:R-:W-:Y:S02]  /*4740*/  UIADD3 UR14, UR4, -0x1, URZ ;  /* 0xffffffff040e7890 */ /* 0x000fe4000fffe03f */
[----:B------:R-:W-:Y:S02]  /*4750*/  USHF.L.U32 UR16, UR7, UR5, URZ ;  /* 0x0000000507107299 */ /* 0x000fe4000800063f */
[----:B------:R-:W-:Y:S01]  /*4760*/  ULOP3.LUT UR15, URZ, UR6, URZ, 0x33, !UPT ;  /* 0x000000063f0f7292 */ /* 0x000fe2000f8e333f */
[----:B------:R-:W-:Y:S01]  /*4770*/  ULDC.64 UR20, c[0x0][0x198] ;  /* 0x0000660000147ab9 */ /* 0x000fe20000000a00 */
[----:B0-----:R-:W-:-:S05]  /*4780*/  IMAD.U32 R7, RZ, RZ, UR8 ;  /* 0x00000008ff077e24 */ /* 0x001fca000f8e00ff */
[----:B------:R-:W-:-:S07]  /*4790*/  LEA R8, R7, 0x180, 0xc ;  /* 0x0000018007087811 */ /* 0x000fce00078e60ff */
.L_x_119:
[----:B------:R-:W-:-:S03]  /*47a0*/  UMOV UR4, 0xffffffff ;  /* 0xffffffff00047882 */ /* 0x000fc60000000000 */
[----:B------:R-:W-:Y:S05]  /*47b0*/  BRA.DIV UR4, `(.L_x_108) ;  /* 0x0000001204187947 */ /* 0x000fea000b800000 */
[----:B------:R-:W-:-:S13]  /*47c0*/  ELECT P6, URZ, PT ;  /* 0x00000000003f782f */ /* 0x000fda00038c0000 */
.L_x_133:
[----:B------:R-:W0:Y:S01]  /*47d0*/  LDC R3, c[0x0][0x28c] ;  /* 0x0000a300ff037b82 */ /* 0x000e220000000800 */
[----:B------:R-:W-:Y:S01]  /*47e0*/  BSSY B1, `(.L_x_109) ;  /* 0x000003b000017945 */ /* 0x000fe20003800000 */
[----:B0-----:R-:W-:-:S13]  /*47f0*/  ISETP.LT.OR P6, PT, R3, 0x1, !P6 ;  /* 0x000000010300780c */ /* 0x001fda00077c1670 */
[----:B------:R-:W-:Y:S05]  /*4800*/  @P6 BRA `(.L_x_110) ;  /* 0x0000000000e06947 */ /* 0x000fea0003800000 */
[----:B------:R-:W-:Y:S02]  /*4810*/  IMAD R7, R19, 0x2, R7 ;  /* 0x0000000213077824 */ /* 0x000fe400078e0207 */
[----:B------:R-:W-:Y:S02]  /*4820*/  IMAD.SHL.U32 R22, R22, 0x40, RZ ;  /* 0x0000004016167824 */ /* 0x000fe400078e00ff */
[----:B------:R-:W-:Y:S02]  /*4830*/  IMAD.MOV.U32 R15, RZ, RZ, RZ ;  /* 0x000000ffff0f7224 */ /* 0x000fe400078e00ff */
[----:B------:R-:W-:Y:S02]  /*4840*/  IMAD.U32 R19, RZ, RZ, UR22 ;  /* 0x00000016ff137e24 */ /* 0x000fe4000f8e00ff */
[----:B------:R-:W-:Y:S02]  /*4850*/  IMAD.MOV.U32 R3, RZ, RZ, R0 ;  /* 0x000000ffff037224 */ /* 0x000fe400078e0000 */
[----:B------:R-:W-:-:S02]  /*4860*/  IMAD.MOV.U32 R5, RZ, RZ, R9 ;  /* 0x000000ffff057224 */ /* 0x000fc400078e0009 */
[----:B------:R-:W-:-:S07]  /*4870*/  IMAD.SHL.U32 R12, R7, 0x20, RZ ;  /* 0x00000020070c7824 */ /* 0x000fce00078e00ff */
.L_x_114:
[----:B------:R-:W0:Y:S01]  /*4880*/  S2UR UR4, SR_CgaCtaId ;  /* 0x00000000000479c3 */ /* 0x000e220000008800 */
[----:B------:R-:W-:-:S07]  /*4890*/  MOV R4, 0x400 ;  /* 0x0000040000047802 */ /* 0x000fce0000000f00 */
[----:B------:R-:W1:Y:S01]  /*48a0*/  @!P2 LDC R11, c[0x0][0x500] ;  /* 0x00014000ff0bab82 */ /* 0x000e620000000800 */
[----:B0-----:R-:W-:-:S05]  /*48b0*/  IMAD.U32 R7, RZ, RZ, UR4 ;  /* 0x00000004ff077e24 */ /* 0x001fca000f8e00ff */
[----:B------:R-:W-:Y:S02]  /*48c0*/  LEA R14, R7, R4, 0x18 ;  /* 0x00000004070e7211 */ /* 0x000fe400078ec0ff */
[----:B------:R-:W-:-:S03]  /*48d0*/  SHF.L.U32 R4, R3, 0x1f, RZ ;  /* 0x0000001f03047819 */ /* 0x000fc600000006ff */
[----:B------:R-:W-:-:S04]  /*48e0*/  IMAD R13, R5, 0x8, R14 ;  /* 0x00000008050d7824 */ /* 0x000fc800078e020e */
[----:B------:R-:W0:Y:S02]  /*48f0*/  SYNCS.PHASECHK.TRANS64.TRYWAIT P1, [R13+URZ+0x28], R4 ;  /* 0x000028040d0075a7 */ /* 0x000e24000802017f */
[----:B01----:R-:W-:Y:S05]  /*4900*/  @!P1 BRA `(.L_x_111) ;  /* 0x0000000c00e49947 */ /* 0x003fea0003800000 */
.L_x_134:
[----:B0-----:R-:W-:Y:S01]  /*4910*/  PRMT R4, R6, 0x9910, RZ ;  /* 0x0000991006047816 */ /* 0x001fe200000000ff */
[----:B------:R0:W-:Y:S03]  /*4920*/  @!P2 SYNCS.ARRIVE.TRANS64 RZ, [R13+URZ], R11 ;  /* 0x0000000b0dffa9a7 */ /* 0x0001e6000800003f */
[----:B------:R-:W-:-:S13]  /*4930*/  ISETP.NE.AND P1, PT, R4, 0x2, PT ;  /* 0x000000020400780c */ /* 0x000fda0003f25270 */
[----:B0-----:R-:W-:Y:S05]  /*4940*/  @P1 BRA `(.L_x_112) ;  /* 0x0000000000041947 */ /* 0x001fea0003800000 */
[----:B------:R-:W-:Y:S01]  /*4950*/  BPT.TRAP 0x1 ;  /* 0x000000040000795c */ /* 0x000fe20000300000 */
.L_x_112:
[----:B------:R-:W-:Y:S05]  /*4960*/  @P0 BRA `(.L_x_113) ;  /* 0x0000000000040947 */ /* 0x000fea0003800000 */
[----:B------:R-:W-:Y:S01]  /*4970*/  BPT.TRAP 0x1 ;  /* 0x000000040000795c */ /* 0x000fe20000300000 */
.L_x_113:
[C---:B------:R-:W-:Y:S01]  /*4980*/  IMAD R4, R5.reuse, 0x2000, R8 ;  /* 0x0000200005047824 */ /* 0x040fe200078e0208 */
[----:B------:R-:W-:Y:S01]  /*4990*/  R2UR UR8, R14 ;  /* 0x000000000e0872ca */ /* 0x000fe200000e0000 */
[----:B------:R-:W-:Y:S01]  /*49a0*/  IMAD R14, R5, 0x2000, R14 ;  /* 0x00002000050e7824 */ /* 0x000fe200078e020e */
[----:B------:R-:W-:Y:S01]  /*49b0*/  R2UR UR17, R12 ;  /* 0x000000000c1172ca */ /* 0x000fe200000e0000 */
[----:B------:R-:W-:Y:S01]  /*49c0*/  VIADD R19, R19, 0xffffffff ;  /* 0xffffffff13137836 */ /* 0x000fe20000000000 */
[----:B------:R-:W-:Y:S01]  /*49d0*/  R2UR UR5, R4 ;  /* 0x00000000040572ca */ /* 0x000fe200000e0000 */
[----:B------:R-:W-:Y:S01]  /*49e0*/  UIADD3 UR4, UP0, UR20, 0xf0, URZ ;  /* 0x000000f014047890 */ /* 0x000fe2000ff1e03f */
[----:B------:R-:W-:Y:S01]  /*49f0*/  R2UR UR11, R14 ;  /* 0x000000000e0b72ca */ /* 0x000fe200000e0000 */
[----:B------:R-:W-:Y:S01]  /*4a00*/  UIADD3 UR24, UP1, UR20, 0x1f0, URZ ;  /* 0x000001f014187890 */ /* 0x000fe2000ff3e03f */
[----:B------:R-:W-:Y:S01]  /*4a10*/  R2UR UR9, R13 ;  /* 0x000000000d0972ca */ /* 0x000fe200000e0000 */
[----:B------:R-:W-:Y:S01]  /*4a20*/  VIADD R5, R5, 0x1 ;  /* 0x0000000105057836 */ /* 0x000fe20000000000 */
[----:B------:R-:W-:Y:S01]  /*4a30*/  R2UR UR10, R15 ;  /* 0x000000000f0a72ca */ /* 0x000fe200000e0000 */
[----:B------:R-:W-:Y:S01]  /*4a40*/  UIADD3.X UR25, URZ, UR21, URZ, UP1, !UPT ;  /* 0x000000153f197290 */ /* 0x000fe20008ffe43f */
[----:B------:R-:W-:Y:S01]  /*4a50*/  R2UR UR12, R2 ;  /* 0x00000000020c72ca */ /* 0x000fe200000e0000 */
[----:B------:R-:W-:Y:S01]  /*4a60*/  UMOV UR19, 0x30000 ;  /* 0x0003000000137882 */ /* 0x000fe20000000000 */
[----:B------:R-:W-:Y:S01]  /*4a70*/  R2UR UR18, R22 ;  /* 0x00000000161272ca */ /* 0x000fe200000e0000 */
[----:B------:R-:W-:Y:S01]  /*4a80*/  UMOV UR6, 0x0 ;  /* 0x0000000000067882 */ /* 0x000fe20000000000 */
[----:B------:R-:W-:Y:S01]  /*4a90*/  ISETP.GT.AND P3, PT, R19, 0x1, PT ;  /* 0x000000011300780c */ /* 0x000fe20003f64270 */
[----:B------:R-:W-:Y:S01]  /*4aa0*/  UIADD3 UR8, UR8, UR5, URZ ;  /* 0x0000000508087290 */ /* 0x000fe2000fffe03f */
[----:B------:R-:W-:Y:S01]  /*4ab0*/  ISETP.NE.AND P1, PT, R5, 0x5, PT ;  /* 0x000000050500780c */ /* 0x000fe20003f25270 */
[----:B------:R-:W-:Y:S01]  /*4ac0*/  UIADD3.X UR5, URZ, UR21, URZ, UP0, !UPT ;  /* 0x000000153f057290 */ /* 0x000fe200087fe43f */
[----:B------:R-:W-:Y:S01]  /*4ad0*/  VIADD R15, R15, 0x80 ;  /* 0x000000800f0f7836 */ /* 0x000fe20000000000 */
[----:B------:R-:W-:Y:S01]  /*4ae0*/  UIADD3 UR13, UR11, 0xa180, URZ ;  /* 0x0000a1800b0d7890 */ /* 0x000fe2000fffe03f */
[----:B------:R-:W-:Y:S01]  /*4af0*/  SEL R4, RZ, 0x1, P1 ;  /* 0x00000001ff047807 */ /* 0x000fe20000800000 */
[----:B------:R-:W-:Y:S01]  /*4b00*/  UMOV UR7, 0x10000000 ;  /* 0x1000000000077882 */ /* 0x000fe20000000000 */
[----:B------:R-:W-:Y:S01]  /*4b10*/  UMOV UR11, UR17 ;  /* 0x00000011000b7c82 */ /* 0x000fe20008000000 */
[----:B------:R-:W-:-:S02]  /*4b20*/  SEL R5, R5, RZ, P1 ;  /* 0x000000ff05057207 */ /* 0x000fc40000800000 */
[----:B------:R-:W-:Y:S01]  /*4b30*/  LOP3.LUT R3, R3, R4, RZ, 0x3c, !PT ;  /* 0x0000000403037212 */ /* 0x000fe200078e3cff */
[----:B------:R0:W-:Y:S02]  /*4b40*/  UTMALDG.3D.MULTICAST [UR8], [UR4], UR19, desc[UR6] ;  /* 0x00000608040073b4 */ /* 0x0001e40008011813 */
[----:B0-----:R-:W-:Y:S01]  /*4b50*/  UMOV UR8, UR13 ;  /* 0x0000000d00087c82 */ /* 0x001fe20008000000 */
[----:B------:R-:W-:Y:S02]  /*4b60*/  UMOV UR11, UR18 ;  /* 0x00000012000b7c82 */ /* 0x000fe40008000000 */
[----:B------:R0:W-:Y:S02]  /*4b70*/  UTMALDG.3D [UR8], [UR24], desc[UR6] ;  /* 0x00000608180075b4 */ /* 0x0001e40008011000 */
[----:B0-----:R-:W-:Y:S05]  /*4b80*/  @P3 BRA `(.L_x_114) ;  /* 0xfffffffc003c3947 */ /* 0x001fea000383ffff */
.L_x_110:
[----:B------:R-:W-:Y:S05]  /*4b90*/  BSYNC B1 ;  /* 0x0000000000017941 */ /* 0x000fea0003800000 */
.L_x_109:
[----:B------:R-:W2:Y:S01]  /*4ba0*/  LDL.64 R20, [R1] ;  /* 0x0000000001147983 */ /* 0x000ea20000100a00 */
[----:B------:R-:W-:Y:S01]  /*4bb0*/  LOP3.LUT P4, RZ, R10, 0xff, RZ, 0xc0, !PT ;  /* 0x000000ff0aff7812 */ /* 0x000fe2000788c0ff */
[----:B------:R-:W-:Y:S01]  /*4bc0*/  VIADD R4, R9, UR40 ;  /* 0x0000002809047c36 */ /* 0x000fe20008000000 */
[----:B------:R-:W-:Y:S01]  /*4bd0*/  ULDC.64 UR4, c[0x0][0x650] ;  /* 0x0001940000047ab9 */ /* 0x000fe20000000a00 */
[----:B------:R-:W-:Y:S01]  /*4be0*/  IMAD.U32 R9, RZ, RZ, UR40 ;  /* 0x00000028ff097e24 */ /* 0x000fe2000f8e00ff */
[----:B------:R-:W-:Y:S01]  /*4bf0*/  UISETP.GE.U32.AND UP0, UPT, UR40, 0x5, UPT ;  /* 0x000000052800788c */ /* 0x000fe2000bf06070 */
[----:B------:R-:W-:Y:S01]  /*4c00*/  BSSY B1, `(.L_x_115) ;  /* 0x0000070000017945 */ /* 0x000fe20003800000 */
[----:B------:R-:W-:Y:S01]  /*4c10*/  ISETP.GT.U32.AND P1, PT, R4, 0x4, PT ;  /* 0x000000040400780c */ /* 0x000fe20003f24070 */
[----:B------:R-:W-:Y:S01]  /*4c20*/  IMAD.MOV.U32 R19, RZ, RZ, -0x1 ;  /* 0xffffffffff137424 */ /* 0x000fe200078e00ff */
[----:B------:R-:W-:Y:S01]  /*4c30*/  PRMT R10, RZ, 0x7610, R10 ;  /* 0x00007610ff0a7816 */ /* 0x000fe2000000000a */
[----:B------:R-:W-:Y:S01]  /*4c40*/  IMAD.MOV.U32 R22, RZ, RZ, -0x1 ;  /* 0xffffffffff167424 */ /* 0x000fe200078e00ff */
[----:B------:R-:W-:-:S02]  /*4c50*/  ISETP.LT.U32.AND P1, PT, R9, 0x5, P1 ;  /* 0x000000050900780c */ /* 0x000fc40000f21070 */
[----:B------:R-:W-:Y:S01]  /*4c60*/  PLOP3.LUT P3, PT, PT, PT, UP0, 0x80, 0x0 ;  /* 0x000000000000781c */ /* 0x000fe20003f6f008 */
[----:B------:R-:W0:Y:S01]  /*4c70*/  @P4 S2R R7, SR_CgaCtaId ;  /* 0x0000000000074919 */ /* 0x000e220000008800 */
[----:B------:R-:W-:-:S04]  /*4c80*/  @P4 MOV R2, 0x400 ;  /* 0x0000040000024802 */ /* 0x000fc80000000f00 */
[----:B0-----:R-:W-:Y:S01]  /*4c90*/  @P4 LEA R5, R7, R2, 0x18 ;  /* 0x0000000207054211 */ /* 0x001fe200078ec0ff */
[----:B------:R-:W-:-:S03]  /*4ca0*/  IMAD.WIDE.U32 R2, R4, -0x33333333, RZ ;  /* 0xcccccccd04027825 */ /* 0x000fc600078e00ff */
[----:B------:R0:W-:Y:S01]  /*4cb0*/  @P4 SYNCS.ARRIVE.TRANS64.A1T0 RZ, [R5+URZ+0x88], RZ ;  /* 0x000088ff05ff49a7 */ /* 0x0001e2000810003f */
[----:B------:R-:W-:Y:S01]  /*4cc0*/  IMAD.MOV.U32 R2, RZ, RZ, -0x1 ;  /* 0xffffffffff027424 */ /* 0x000fe200078e00ff */
[----:B0-----:R-:W-:Y:S02]  /*4cd0*/  SHF.R.U32.HI R5, RZ, 0x2, R3 ;  /* 0x00000002ff057819 */ /* 0x001fe40000011603 */
[----:B------:R-:W-:-:S03]  /*4ce0*/  SEL R3, RZ, 0x1, !P1 ;  /* 0x00000001ff037807 */ /* 0x000fc60004800000 */
[----:B------:R-:W-:Y:S01]  /*4cf0*/  IMAD R9, R5, -0x5, R4 ;  /* 0xfffffffb05097824 */ /* 0x000fe200078e0204 */
[----:B------:R-:W-:Y:S02]  /*4d00*/  LOP3.LUT R0, R0, R3, RZ, 0x3c, !PT ;  /* 0x0000000300007212 */ /* 0x000fe400078e3cff */
[----:B------:R-:W-:Y:S02]  /*4d10*/  PRMT R3, RZ, 0x7610, R3 ;  /* 0x00007610ff037816 */ /* 0x000fe40000000003 */
[----:B------:R-:W-:Y:S02]  /*4d20*/  @P3 LOP3.LUT R0, R0, 0x1, R5, 0x78, !PT ;  /* 0x0000000100003812 */ /* 0x000fe400078e7805 */
[----:B--2---:R-:W-:-:S04]  /*4d30*/  IADD3 R18, P4, R18, R20, RZ ;  /* 0x0000001412127210 */ /* 0x004fc80007f9e0ff */
[----:B------:R-:W-:Y:S01]  /*4d40*/  ISETP.GE.U32.AND P1, PT, R18, UR4, PT ;  /* 0x0000000412007c0c */ /* 0x000fe2000bf26070 */
[----:B------:R-:W-:-:S05]  /*4d50*/  IMAD.X R17, R17, 0x1, R23, P4 ;  /* 0x0000000111117824 */ /* 0x000fca00020e0617 */
[----:B------:R-:W-:-:S13]  /*4d60*/  ISETP.GE.U32.AND.EX P1, PT, R17, UR5, PT, P1 ;  /* 0x0000000511007c0c */ /* 0x000fda000bf26110 */
[----:B------:R-:W-:Y:S05]  /*4d70*/  @P1 BRA `(.L_x_116) ;  /* 0x0000000400601947 */ /* 0x000fea0003800000 */
[----:B------:R-:W0:Y:S01]  /*4d80*/  S2R R12, SR_CTAID.X ;  /* 0x00000000000c7919 */ /* 0x000e220000002500 */
[----:B------:R-:W-:Y:S01]  /*4d90*/  ULDC.64 UR4, c[0x0][0x628] ;  /* 0x00018a0000047ab9 */ /* 0x000fe20000000a00 */
[----:B------:R-:W-:Y:S01]  /*4da0*/  ULDC UR7, c[0x0][0x630] ;  /* 0x00018c0000077ab9 */ /* 0x000fe20000000800 */
[----:B------:R-:W-:Y:S01]  /*4db0*/  ISETP.NE.U32.AND P1, PT, RZ, UR4, PT ;  /* 0x00000004ff007c0c */ /* 0x000fe2000bf25070 */
[----:B------:R-:W1:Y:S01]  /*4dc0*/  S2R R13, SR_CTAID.Y ;  /* 0x00000000000d7919 */ /* 0x000e620000002600 */
[----:B------:R-:W-:Y:S01]  /*4dd0*/  ULDC UR8, c[0x0][0x150] ;  /* 0x0000540000087ab9 */ /* 0x000fe20000000800 */
[----:B------:R-:W-:Y:S01]  /*4de0*/  IMAD.MOV.U32 R2, RZ, RZ, R18 ;  /* 0x000000ffff027224 */ /* 0x000fe200078e0012 */
[----:B------:R-:W-:Y:S01]  /*4df0*/  ISETP.NE.AND.EX P1, PT, RZ, UR5, PT, P1 ;  /* 0x00000005ff007c0c */ /* 0x000fe2000bf25310 */
[----:B------:R-:W-:Y:S01]  /*4e00*/  IMAD.MOV.U32 R3, RZ, RZ, R17 ;  /* 0x000000ffff037224 */ /* 0x000fe200078e0011 */
[----:B0-----:R-:W-:-:S11]  /*4e10*/  I2FP.F32.U32 R14, R12 ;  /* 0x0000000c000e7245 */ /* 0x001fd60000201000 */
[----:B------:R-:W-:Y:S05]  /*4e20*/  @!P1 BRA `(.L_x_117) ;  /* 0x0000000000289947 */ /* 0x000fea0003800000 */
[----:B------:R-:W-:Y:S02]  /*4e30*/  ULDC UR6, c[0x0][0x634] ;  /* 0x00018d0000067ab9 */ /* 0x000fe40000000800 */
[----:B------:R-:W-:-:S05]  /*4e40*/  IADD3 R3, P1, R18, UR6, RZ ;  /* 0x0000000612037c10 */ /* 0x000fca000ff3e0ff */
[----:B------:R-:W-:-:S04]  /*4e50*/  IMAD.X R11, RZ, RZ, R17, P1 ;  /* 0x000000ffff0b7224 */ /* 0x000fc800008e0611 */
[----:B------:R-:W-:-:S04]  /*4e60*/  IMAD.WIDE.U32 R4, R11, UR4, RZ ;  /* 0x000000040b047c25 */ /* 0x000fc8000f8e00ff */
[----:B------:R-:W-:-:S04]  /*4e70*/  IMAD.WIDE.U32 R4, P1, R3, UR5, R4 ;  /* 0x0000000503047c25 */ /* 0x000fc8000f820004 */
[----:B------:R-:W-:-:S04]  /*4e80*/  IMAD.WIDE.U32 R2, R3, UR4, RZ ;  /* 0x0000000403027c25 */ /* 0x000fc8000f8e00ff */
[----:B------:R-:W-:Y:S01]  /*4e90*/  IMAD.MOV.U32 R2, RZ, RZ, R5 ;  /* 0x000000ffff027224 */ /* 0x000fe200078e0005 */
[----:B------:R-:W-:Y:S01]  /*4ea0*/  IADD3 RZ, P3, R3, R4, RZ ;  /* 0x0000000403ff7210 */ /* 0x000fe20007f7e0ff */
[----:B------:R-:W-:-:S04]  /*4eb0*/  IMAD.X R3, RZ, RZ, RZ, P1 ;  /* 0x000000ffff037224 */ /* 0x000fc800008e06ff */
[----:B------:R-:W-:-:S08]  /*4ec0*/  IMAD.WIDE.U32.X R2, R11, UR5, R2, P3 ;  /* 0x000000050b027c25 */ /* 0x000fd000098e0402 */
.L_x_117:
[----:B------:R-:W0:Y:S01]  /*4ed0*/  LDC R21, c[0x0][0x65c] ;  /* 0x00019700ff157b82 */ /* 0x000e220000000800 */
[--C-:B------:R-:W-:Y:S01]  /*4ee0*/  SHF.R.U64 R11, R2, UR7, R3.reuse ;  /* 0x00000007020b7c19 */ /* 0x100fe20008001203 */
[----:B------:R-:W-:Y:S01]  /*4ef0*/  FMUL R14, R14, UR8 ;  /* 0x000000080e0e7c20 */ /* 0x000fe20008400000 */
[----:B------:R-:W-:Y:S01]  /*4f00*/  SHF.R.U32.HI R2, RZ, UR7, R3 ;  /* 0x00000007ff027c19 */ /* 0x000fe20008011603 */
[----:B------:R-:W-:Y:S01]  /*4f10*/  ULDC UR6, c[0x0][0x154] ;  /* 0x0000550000067ab9 */ /* 0x000fe20000000800 */
[----:B------:R-:W-:Y:S01]  /*4f20*/  IADD3 R15, P1, RZ, -R11, RZ ;  /* 0x8000000bff0f7210 */ /* 0x000fe20007f3e0ff */
[----:B------:R-:W-:Y:S01]  /*4f30*/  ULDC.64 UR4, c[0x0][0x620] ;  /* 0x0001880000047ab9 */ /* 0x000fe20000000a00 */
[----:B-1----:R-:W-:Y:S01]  /*4f40*/  I2FP.F32.U32 R3, R13 ;  /* 0x0000000d00037245 */ /* 0x002fe20000201000 */
[----:B------:R-:W1:Y:S01]  /*4f50*/  LDC R19, c[0x0][0x144] ;  /* 0x00005100ff137b82 */ /* 0x000e620000000800 */
[----:B------:R-:W2:Y:S01]  /*4f60*/  F2I.U32.TRUNC.NTZ R14, R14 ;  /* 0x0000000e000e7305 */ /* 0x000ea2000020f000 */
[----:B------:R-:W-:-:S02]  /*4f70*/  IMAD.X R2, RZ, RZ, ~R2, P1 ;  /* 0x000000ffff027224 */ /* 0x000fc400008e0e02 */
[----:B------:R-:W-:Y:S01]  /*4f80*/  FMUL R4, R3, UR6 ;  /* 0x0000000603047c20 */ /* 0x000fe20008400000 */
[----:B------:R-:W-:Y:S01]  /*4f90*/  IMAD.MOV.U32 R3, RZ, RZ, R17 ;  /* 0x000000ffff037224 */ /* 0x000fe200078e0011 */
[----:B------:R-:W-:Y:S01]  /*4fa0*/  ULDC.64 UR6, c[0x0][0x640] ;  /* 0x0001900000067ab9 */ /* 0x000fe20000000a00 */
[----:B------:R-:W-:Y:S01]  /*4fb0*/  IMAD R2, R2, UR4, RZ ;  /* 0x0000000402027c24 */ /* 0x000fe2000f8e02ff */
[----:B------:R-:W4:Y:S01]  /*4fc0*/  LDC R20, c[0x0][0x148] ;  /* 0x00005200ff147b82 */ /* 0x000f220000000800 */
[----:B------:R-:W-:Y:S01]  /*4fd0*/  ISETP.NE.U32.AND P1, PT, RZ, UR6, PT ;  /* 0x00000006ff007c0c */ /* 0x000fe2000bf25070 */
[----:B------:R-:W3:Y:S01]  /*4fe0*/  F2I.U32.TRUNC.NTZ R4, R4 ;  /* 0x0000000400047305 */ /* 0x000ee2000020f000 */
[----:B------:R-:W-:Y:S02]  /*4ff0*/  IMAD R5, R15, UR5, R2 ;  /* 0x000000050f057c24 */ /* 0x000fe4000f8e0202 */
[----:B------:R-:W-:Y:S01]  /*5000*/  IMAD.MOV.U32 R2, RZ, RZ, R18 ;  /* 0x000000ffff027224 */ /* 0x000fe200078e0012 */
[----:B------:R-:W-:-:S02]  /*5010*/  ISETP.NE.AND.EX P1, PT, RZ, UR7, PT, P1 ;  /* 0x00000007ff007c0c */ /* 0x000fc4000bf25310 */
[----:B0-----:R-:W-:Y:S01]  /*5020*/  ISETP.NE.AND P4, PT, R21, 0x1, PT ;  /* 0x000000011500780c */ /* 0x001fe20003f85270 */
[----:B------:R-:W-:Y:S01]  /*5030*/  IMAD.WIDE.U32 R2, R15, UR4, R2 ;  /* 0x000000040f027c25 */ /* 0x000fe2000f8e0002 */
[----:B------:R-:W-:-:S03]  /*5040*/  ULDC UR4, c[0x0][0x618] ;  /* 0x0001860000047ab9 */ /* 0x000fc60000000800 */
[----:B--2---:R-:W-:Y:S02]  /*5050*/  IMAD.MOV R14, RZ, RZ, -R14 ;  /* 0x000000ffff0e7224 */ /* 0x004fe400078e0a0e */
[----:B------:R-:W-:Y:S02]  /*5060*/  IMAD.IADD R3, R3, 0x1, R5 ;  /* 0x0000000103037824 */ /* 0x000fe400078e0205 */
[----:B-1----:R-:W-:-:S03]  /*5070*/  IMAD R12, R19, R14, R12 ;  /* 0x0000000e130c7224 */ /* 0x002fc600078e020c */
[--C-:B------:R-:W-:Y:S01]  /*5080*/  SHF.R.U64 R14, R2, UR4, R3.reuse ;  /* 0x00000004020e7c19 */ /* 0x100fe20008001203 */
[----:B---3--:R-:W-:Y:S01]  /*5090*/  IMAD.MOV R2, RZ, RZ, -R4 ;  /* 0x000000ffff027224 */ /* 0x008fe200078e0a04 */
[----:B------:R-:W-:Y:S01]  /*50a0*/  SHF.R.U32.HI R3, RZ, UR4, R3 ;  /* 0x00000004ff037c19 */ /* 0x000fe20008011603 */
[----:B------:R-:W-:Y:S02]  /*50b0*/  ULDC UR4, c[0x0][0x608] ;  /* 0x0001820000047ab9 */ /* 0x000fe40000000800 */
[----:B----4-:R-:W-:Y:S01]  /*50c0*/  @P4 IMAD R12, R20, R2, R13 ;  /* 0x00000002140c4224 */ /* 0x010fe200078e020d */
[--C-:B------:R-:W-:Y:S02]  /*50d0*/  SHF.R.U64 R19, R14, UR4, R3.reuse ;  /* 0x000000040e137c19 */ /* 0x100fe40008001203 */
[----:B------:R-:W-:Y:S01]  /*50e0*/  SHF.R.U32.HI R2, RZ, UR4, R3 ;  /* 0x00000004ff027c19 */ /* 0x000fe20008011603 */
[----:B------:R-:W-:-:S03]  /*50f0*/  ULDC UR4, c[0x0][0x658] ;  /* 0x0001960000047ab9 */ /* 0x000fc60000000800 */
[--C-:B------:R-:W-:Y:S02]  /*5100*/  SHF.R.U64 R13, R19, UR4, R2.reuse ;  /* 0x00000004130d7c19 */ /* 0x100fe40008001202 */
[----:B------:R-:W-:-:S03]  /*5110*/  SHF.R.U32.HI R2, RZ, UR4, R2 ;  /* 0x00000004ff027c19 */ /* 0x000fc60008011602 */
[----:B------:R-:W-:Y:S02]  /*5120*/  IMAD.MOV.U32 R4, RZ, RZ, R13 ;  /* 0x000000ffff047224 */ /* 0x000fe400078e000d */
[----:B------:R-:W-:Y:S01]  /*5130*/  IMAD.MOV.U32 R3, RZ, RZ, R2 ;  /* 0x000000ffff037224 */ /* 0x000fe200078e0002 */
[----:B------:R-:W-:Y:S06]  /*5140*/  @!P1 BRA `(.L_x_118) ;  /* 0x00000000002c9947 */ /* 0x000fec0003800000 */
        /* <DEDUP_REMOVED lines=9> */
[----:B------:R-:W-:-:S04]  /*51e0*/  IMAD.WIDE.U32.X R2, R15, UR7, R2, P3 ;  /* 0x000000070f027c25 */ /* 0x000fc800098e0402 */
[----:B------:R-:W-:-:S07]  /*51f0*/  IMAD.MOV.U32 R4, RZ, RZ, R2 ;  /* 0x000000ffff047224 */ /* 0x000fce00078e0002 */
.L_x_118:
[----:B------:R-:W-:Y:S01]  /*5200*/  ULDC UR4, c[0x0][0x648] ;  /* 0x0001920000047ab9 */ /* 0x000fe20000000800 */
[----:B------:R-:W-:Y:S01]  /*5210*/  LOP3.LUT R2, R19, UR15, RZ, 0xc0, !PT ;  /* 0x0000000f13027c12 */ /* 0x000fe2000f8ec0ff */
[----:B------:R-:W-:Y:S01]  /*5220*/  ULDC UR5, c[0x0][0x610] ;  /* 0x0001840000057ab9 */ /* 0x000fe20000000800 */
[----:B------:R-:W-:Y:S01]  /*5230*/  SHF.R.U64 R3, R4, UR4, R3 ;  /* 0x0000000404037c19 */ /* 0x000fe20008001203 */
[----:B------:R-:W-:Y:S01]  /*5240*/  ULDC UR4, c[0x0][0x638] ;  /* 0x00018e0000047ab9 */ /* 0x000fe20000000800 */
[----:B------:R-:W-:-:S03]  /*5250*/  LOP3.LUT R14, R14, UR14, RZ, 0xc0, !PT ;  /* 0x0000000e0e0e7c12 */ /* 0x000fc6000f8ec0ff */
[----:B------:R-:W-:Y:S02]  /*5260*/  IMAD.MOV R4, RZ, RZ, -R3 ;  /* 0x000000ffff047224 */ /* 0x000fe400078e0a03 */
[----:B------:R-:W-:Y:S02]  /*5270*/  IMAD R3, R3, UR16, R2 ;  /* 0x0000001003037c24 */ /* 0x000fe4000f8e0202 */
[----:B------:R-:W-:Y:S01]  /*5280*/  IMAD R13, R4, UR4, R13 ;  /* 0x00000004040d7c24 */ /* 0x000fe2000f8e020d */
[----:B------:R-:W-:Y:S01]  /*5290*/  ULDC UR4, c[0x0][0x600] ;  /* 0x0001800000047ab9 */ /* 0x000fe20000000800 */
[----:B------:R-:W-:Y:S02]  /*52a0*/  IMAD R12, R3, UR5, R12 ;  /* 0x00000005030c7c24 */ /* 0x000fe4000f8e020c */
[----:B------:R-:W-:Y:S02]  /*52b0*/  IMAD R13, R13, UR4, R14 ;  /* 0x000000040d0d7c24 */ /* 0x000fe4000f8e020e */
[----:B------:R-:W-:-:S02]  /*52c0*/  IMAD.MOV.U32 R3, RZ, RZ, 0x1 ;  /* 0x00000001ff037424 */ /* 0x000fc400078e00ff */
[----:B------:R-:W-:Y:S01]  /*52d0*/  IMAD.MOV.U32 R2, RZ, RZ, R11 ;  /* 0x000000ffff027224 */ /* 0x000fe200078e000b */
[----:B------:R-:W-:Y:S02]  /*52e0*/  SEL R22, R13, R12, !P4 ;  /* 0x0000000c0d167207 */ /* 0x000fe40006000000 */
[----:B------:R-:W-:-:S07]  /*52f0*/  SEL R19, R12, R13, !P4 ;  /* 0x0000000d0c137207 */ /* 0x000fce0006000000 */
.L_x_116:
[----:B------:R-:W-:Y:S05]  /*5300*/  BSYNC B1 ;  /* 0x0000000000017941 */ /* 0x000fea0003800000 */
.L_x_115:
[----:B------:R-:W-:-:S13]  /*5310*/  LOP3.LUT P1, RZ, R3, 0xff, RZ, 0xc0, !PT ;  /* 0x000000ff03ff7812 */ /* 0x000fda000782c0ff */
[----:B------:R-:W-:Y:S05]  /*5320*/  @P1 BRA `(.L_x_119) ;  /* 0xfffffff4001c1947 */ /* 0x000fea000383ffff */
[----:B------:R-:W-:Y:S05]  /*5330*/  BSYNC B0 ;  /* 0x0000000000007941 */ /* 0x000fea0003800000 */
.L_x_107:
[----:B------:R-:W-:-:S03]  /*5340*/  UMOV UR4, 0xffffffff ;  /* 0xffffffff00047882 */ /* 0x000fc60000000000 */
[----:B------:R-:W-:Y:S05]  /*5350*/  BRA.DIV UR4, `(.L_x_120) ;  /* 0x0000000604647947 */ /* 0x000fea000b800000 */
[----:B------:R-:W-:-:S13]  /*5360*/  ELECT P6, URZ, PT ;  /* 0x00000000003f782f */ /* 0x000fda00038c0000 */
.L_x_137:
[----:B------:R-:W-:Y:S04]  /*5370*/  BSSY B0, `(.L_x_121) ;  /* 0x0000034000007945 */ /* 0x000fe80003800000 */
[----:B------:R-:W-:Y:S05]  /*5380*/  @!P6 BRA `(.L_x_122) ;  /* 0x0000000000c8e947 */ /* 0x000fea0003800000 */
[----:B------:R-:W-:-:S04]  /*5390*/  LOP3.LUT R16, R16, 0x2, RZ, 0xfc, !PT ;  /* 0x0000000210107812 */ /* 0x000fc800078efcff */
[----:B------:R-:W-:-:S13]  /*53a0*/  ISETP.NE.AND P0, PT, R16, 0x3, PT ;  /* 0x000000031000780c */ /* 0x000fda0003f05270 */
[----:B------:R-:W-:Y:S05]  /*53b0*/  @!P0 BRA `(.L_x_123) ;  /* 0x0000000000048947 */ /* 0x000fea0003800000 */
[----:B------:R-:W-:Y:S01]  /*53c0*/  BPT.TRAP 0x1 ;  /* 0x000000040000795c */ /* 0x000fe20000300000 */
.L_x_123:
[----:B------:R-:W0:Y:S01]  /*53d0*/  S2R R3, SR_CgaCtaId ;  /* 0x0000000000037919 */ /* 0x000e220000008800 */
[----:B------:R-:W-:Y:S02]  /*53e0*/  MOV R2, 0x400 ;  /* 0x0000040000027802 */ /* 0x000fe40000000f00 */
[----:B------:R-:W-:Y:S02]  /*53f0*/  SHF.L.U32 R4, R0, 0x1f, RZ ;  /* 0x0000001f00047819 */ /* 0x000fe400000006ff */
[----:B0-----:R-:W-:-:S05]  /*5400*/  LEA R2, R3, R2, 0x18 ;  /* 0x0000000203027211 */ /* 0x001fca00078ec0ff */
[----:B------:R-:W-:-:S04]  /*5410*/  VIADD R2, R2, 0x28 ;  /* 0x0000002802027836 */ /* 0x000fc80000000000 */
[C---:B------:R-:W-:Y:S02]  /*5420*/  IMAD R7, R9.reuse, 0x8, R2 ;  /* 0x0000000809077824 */ /* 0x040fe400078e0202 */
[----:B------:R-:W-:Y:S02]  /*5430*/  VIADD R9, R9, 0x1 ;  /* 0x0000000109097836 */ /* 0x000fe40000000000 */
[----:B------:R-:W0:Y:S03]  /*5440*/  SYNCS.PHASECHK.TRANS64.TRYWAIT P0, [R7+URZ], R4 ;  /* 0x00000004070075a7 */ /* 0x000e26000800017f */
[----:B------:R-:W-:-:S04]  /*5450*/  ISETP.NE.AND P1, PT, R9, 0x5, PT ;  /* 0x000000050900780c */ /* 0x000fc80003f25270 */
[----:B------:R-:W-:Y:S02]  /*5460*/  SEL R3, RZ, 0x1, P1 ;  /* 0x00000001ff037807 */ /* 0x000fe40000800000 */
[----:B------:R-:W-:Y:S02]  /*5470*/  SEL R9, R9, RZ, P1 ;  /* 0x000000ff09097207 */ /* 0x000fe40000800000 */
[----:B------:R-:W-:-:S03]  /*5480*/  LOP3.LUT R6, R0, R3, RZ, 0x3c, !PT ;  /* 0x0000000300067212 */ /* 0x000fc600078e3cff */
[----:B------:R-:W-:Y:S01]  /*5490*/  IMAD R8, R9, 0x8, R2 ;  /* 0x0000000809087824 */ /* 0x000fe200078e0202 */
[----:B------:R-:W-:Y:S01]  /*54a0*/  SHF.L.U32 R5, R6, 0x1f, RZ ;  /* 0x0000001f06057819 */ /* 0x000fe200000006ff */
[----:B0-----:R-:W-:Y:S06]  /*54b0*/  @!P0 BRA `(.L_x_124) ;  /* 0x00000004002c8947 */ /* 0x001fec0003800000 */
.L_x_138:
[----:B------:R-:W1:Y:S01]  /*54c0*/  SYNCS.PHASECHK.TRANS64.TRYWAIT P0, [R8+URZ], R5 ;  /* 0x00000005080075a7 */ /* 0x000e62000800017f */
[----:B------:R-:W-:-:S05]  /*54d0*/  VIADD R0, R9, 0x1 ;  /* 0x0000000109007836 */ /* 0x000fca0000000000 */
[----:B------:R-:W-:-:S04]  /*54e0*/  ISETP.NE.AND P1, PT, R0, 0x5, PT ;  /* 0x000000050000780c */ /* 0x000fc80003f25270 */
[----:B------:R-:W-:Y:S02]  /*54f0*/  SEL R3, RZ, 0x1, P1 ;  /* 0x00000001ff037807 */ /* 0x000fe40000800000 */
[----:B0-----:R-:W-:Y:S02]  /*5500*/  SEL R7, R0, RZ, P1 ;  /* 0x000000ff00077207 */ /* 0x001fe40000800000 */
[----:B------:R-:W-:-:S03]  /*5510*/  LOP3.LUT R6, R6, R3, RZ, 0x3c, !PT ;  /* 0x0000000306067212 */ /* 0x000fc600078e3cff */
[----:B------:R-:W-:Y:S01]  /*5520*/  IMAD R9, R7, 0x8, R2 ;  /* 0x0000000807097824 */ /* 0x000fe200078e0202 */
[----:B------:R-:W-:Y:S01]  /*5530*/  SHF.L.U32 R4, R6, 0x1f, RZ ;  /* 0x0000001f06047819 */ /* 0x000fe200000006ff */
[----:B-1----:R-:W-:Y:S06]  /*5540*/  @!P0 BRA `(.L_x_125) ;  /* 0x00000004001c8947 */ /* 0x002fec0003800000 */
.L_x_139:
[----:B------:R-:W1:Y:S01]  /*5550*/  SYNCS.PHASECHK.TRANS64.TRYWAIT P0, [R9+URZ], R4 ;  /* 0x00000004090075a7 */ /* 0x000e62000800017f */
[----:B------:R-:W-:-:S05]  /*5560*/  VIADD R0, R7, 0x1 ;  /* 0x0000000107007836 */ /* 0x000fca0000000000 */
[----:B------:R-:W-:-:S04]  /*5570*/  ISETP.NE.AND P1, PT, R0, 0x5, PT ;  /* 0x000000050000780c */ /* 0x000fc80003f25270 */
[----:B------:R-:W-:Y:S02]  /*5580*/  SEL R3, RZ, 0x1, P1 ;  /* 0x00000001ff037807 */ /* 0x000fe40000800000 */
[----:B------:R-:W-:Y:S02]  /*5590*/  SEL R7, R0, RZ, P1 ;  /* 0x000000ff00077207 */ /* 0x000fe40000800000 */
[----:B------:R-:W-:-:S03]  /*55a0*/  LOP3.LUT R11, R6, R3, RZ, 0x3c, !PT ;  /* 0x00000003060b7212 */ /* 0x000fc600078e3cff */
[----:B------:R-:W-:Y:S01]  /*55b0*/  IMAD R6, R7, 0x8, R2 ;  /* 0x0000000807067824 */ /* 0x000fe200078e0202 */
[----:B0-----:R-:W-:Y:S01]  /*55c0*/  SHF.L.U32 R5, R11, 0x1f, RZ ;  /* 0x0000001f0b057819 */ /* 0x001fe200000006ff */
[----:B-1----:R-:W-:Y:S06]  /*55d0*/  @!P0 BRA `(.L_x_126) ;  /* 0x00000004000c8947 */ /* 0x002fec0003800000 */
.L_x_140:
[----:B------:R-:W1:Y:S01]  /*55e0*/  SYNCS.PHASECHK.TRANS64.TRYWAIT P0, [R6+URZ], R5 ;  /* 0x00000005060075a7 */ /* 0x000e62000800017f */
[----:B------:R-:W-:-:S05]  /*55f0*/  VIADD R0, R7, 0x1 ;  /* 0x0000000107007836 */ /* 0x000fca0000000000 */
[----:B------:R-:W-:-:S04]  /*5600*/  ISETP.NE.AND P1, PT, R0, 0x5, PT ;  /* 0x000000050000780c */ /* 0x000fc80003f25270 */
[----:B0-----:R-:W-:Y:S02]  /*5610*/  SEL R4, RZ, 0x1, P1 ;  /* 0x00000001ff047807 */ /* 0x001fe40000800000 */
[----:B------:R-:W-:Y:S02]  /*5620*/  SEL R3, R0, RZ, P1 ;  /* 0x000000ff00037207 */ /* 0x000fe40000800000 */
[----:B------:R-:W-:Y:S01]  /*5630*/  LOP3.LUT R0, R11, R4, RZ, 0x3c, !PT ;  /* 0x000000040b007212 */ /* 0x000fe200078e3cff */
[----:B-1----:R-:W-:Y:S06]  /*5640*/  @!P0 BRA `(.L_x_127) ;  /* 0x0000000400048947 */ /* 0x002fec0003800000 */
.L_x_141:
[----:B------:R-:W-:Y:S01]  /*5650*/  IMAD R3, R3, 0x8, R2 ;  /* 0x0000000803037824 */ /* 0x000fe200078e0202 */
[----:B------:R-:W-:-:S07]  /*5660*/  SHF.L.U32 R0, R0, 0x1f, RZ ;  /* 0x0000001f00007819 */ /* 0x000fce00000006ff */
.L_x_128:
[----:B-1----:R1:W2:Y:S02]  /*5670*/  SYNCS.PHASECHK.TRANS64.TRYWAIT P0, [R3+URZ], R0 ;  /* 0x00000000030075a7 */ /* 0x0022a4000800017f */
[----:B--2---:R-:W-:Y:S05]  /*5680*/  @!P0 NANOSLEEP.SYNCS 0x989680 ;  /* 0x009896800000895d */ /* 0x004fea0003900000 */
[----:B------:R-:W2:Y:S02]  /*5690*/  @!P0 SYNCS.PHASECHK.TRANS64 P0, [R3+URZ], R0 ;  /* 0x00000000030085a7 */ /* 0x000ea4000800007f */
[----:B--2---:R-:W-:Y:S05]  /*56a0*/  @!P0 BRA `(.L_x_128) ;  /* 0xfffffffc00f08947 */ /* 0x004fea000383ffff */
.L_x_122:
[----:B------:R-:W-:Y:S05]  /*56b0*/  BSYNC B0 ;  /* 0x0000000000007941 */ /* 0x000fea0003800000 */
.L_x_121:
[----:B------:R-:W-:Y:S05]  /*56c0*/  EXIT ;  /* 0x000000000000794d */ /* 0x000fea0003800000 */
.L_x_19:
[----:B-1----:R1:W2:Y:S02]  /*56d0*/  SYNCS.PHASECHK.TRANS64.TRYWAIT P0, [R64+URZ], R3 ;  /* 0x00000003400075a7 */ /* 0x0022a4000800017f */
[----:B--2---:R-:W-:Y:S05]  /*56e0*/  @!P0 NANOSLEEP.SYNCS 0x989680 ;  /* 0x009896800000895d */ /* 0x004fea0003900000 */
[----:B------:R-:W2:Y:S02]  /*56f0*/  @!P0 SYNCS.PHASECHK.TRANS64 P0, [R64+URZ], R3 ;  /* 0x00000003400085a7 */ /* 0x000ea4000800007f */
[----:B--2---:R-:W-:Y:S05]  /*5700*/  @!P0 BRA `(.L_x_19) ;  /* 0xfffffffc00f08947 */ /* 0x004fea000383ffff */
[----:B------:R-:W-:Y:S05]  /*5710*/  BRA `(.L_x_129) ;  /* 0xffffffbc00f87947 */ /* 0x000fea000383ffff */
.L_x_24:
[----:B--2---:R2:W3:Y:S02]  /*5720*/  SYNCS.PHASECHK.TRANS64.TRYWAIT P1, [R3+URZ], R0 ;  /* 0x00000000030075a7 */ /* 0x0044e4000802017f */
[----:B---3--:R-:W-:Y:S05]  /*5730*/  @!P1 NANOSLEEP.SYNCS 0x989680 ;  /* 0x009896800000995d */ /* 0x008fea0003900000 */
[----:B------:R-:W3:Y:S02]  /*5740*/  @!P1 SYNCS.PHASECHK.TRANS64 P1, [R3+URZ], R0 ;  /* 0x00000000030095a7 */ /* 0x000ee4000802007f */
[----:B---3--:R-:W-:Y:S05]  /*5750*/  @!P1 BRA `(.L_x_24) ;  /* 0xfffffffc00f09947 */ /* 0x008fea000383ffff */
[----:B------:R-:W-:Y:S05]  /*5760*/  BRA `(.L_x_23) ;  /* 0xffffffc000607947 */ /* 0x000fea000383ffff */
.L_x_29:
[----:B--2---:R-:W-:-:S04]  /*5770*/  IMAD.U32 R5, RZ, RZ, UR4 ;  /* 0x00000004ff057e24 */ /* 0x004fc8000f8e00ff */
[----:B------:R2:W3:Y:S03]  /*5780*/  SYNCS.PHASECHK.TRANS64.TRYWAIT P1, [R5+URZ], R4 ;  /* 0x00000004050075a7 */ /* 0x0004e6000802017f */
[----:B---3--:R-:W-:Y:S05]  /*5790*/  @!P1 NANOSLEEP.SYNCS 0x989680 ;  /* 0x009896800000995d */ /* 0x008fea0003900000 */
[----:B------:R-:W3:Y:S02]  /*57a0*/  @!P1 SYNCS.PHASECHK.TRANS64 P1, [R5+URZ], R4 ;  /* 0x00000004050095a7 */ /* 0x000ee4000802007f */
[----:B---3--:R-:W-:Y:S05]  /*57b0*/  @!P1 BRA `(.L_x_29) ;  /* 0xfffffffc00ec9947 */ /* 0x008fea000383ffff */
[----:B------:R-:W-:Y:S05]  /*57c0*/  BRA `(.L_x_28) ;  /* 0xffffffc400187947 */ /* 0x000fea000383ffff */
.L_x_35:
[----:B-1----:R1:W2:Y:S02]  /*57d0*/  SYNCS.PHASECHK.TRANS64.TRYWAIT P0, [R64+URZ+0x10], R3 ;  /* 0x00001003400075a7 */ /* 0x0022a4000800017f */
[----:B--2---:R-:W-:Y:S05]  /*57e0*/  @!P0 NANOSLEEP.SYNCS 0x989680 ;  /* 0x009896800000895d */ /* 0x004fea0003900000 */
[----:B------:R-:W2:Y:S02]  /*57f0*/  @!P0 SYNCS.PHASECHK.TRANS64 P0, [R64+URZ+0x10], R3 ;  /* 0x00001003400085a7 */ /* 0x000ea4000800007f */
[----:B--2---:R-:W-:Y:S05]  /*5800*/  @!P0 BRA `(.L_x_35) ;  /* 0xfffffffc00f08947 */ /* 0x004fea000383ffff */
[----:B------:R-:W-:Y:S05]  /*5810*/  BRA `(.L_x_130) ;  /* 0xffffffc800647947 */ /* 0x000fea000383ffff */
.L_x_108:
[----:B------:R-:W-:Y:S01]  /*5820*/  BSSY B1, `(.L_x_131) ;  /* 0x0000006000017945 */ /* 0x000fe20003800000 */
[----:B------:R-:W-:-:S07]  /*5830*/  IMAD.MOV.U32 R15, RZ, RZ, -0x1 ;  /* 0xffffffffff0f7424 */ /* 0x000fce00078e00ff */
[----:B---3-5:R-:W-:Y:S05]  /*5840*/  WARPSYNC.COLLECTIVE R15, `(.L_x_132) ;  /* 0x000000000f0c7348 */ /* 0x028fea0003c00000 */
[----:B------:R-:W-:Y:S02]  /*5850*/  ELECT P6, UR62, PT ;  /* 0x00000000003e782f */ /* 0x000fe400038c0000 */
[----:B------:R-:W-:Y:S01]  /*5860*/  MOV R14, UR62 ;  /* 0x0000003e000e7c02 */ /* 0x000fe20008000f00 */
[----:B---3-5:R-:W-:Y:S10]  /*5870*/  ENDCOLLECTIVE ;  /* 0x000000000000791b */ /* 0x028ff40003800000 */
.L_x_132:
[----:B------:R-:W-:Y:S05]  /*5880*/  BSYNC B1 ;  /* 0x0000000000017941 */ /* 0x000fea0003800000 */
.L_x_131:
[----:B------:R-:W-:Y:S05]  /*5890*/  BRA `(.L_x_133) ;  /* 0xffffffec00cc7947 */ /* 0x000fea000383ffff */
.L_x_111:
[----:B0-----:R0:W1:Y:S02]  /*58a0*/  SYNCS.PHASECHK.TRANS64.TRYWAIT P1, [R13+URZ+0x28], R4 ;  /* 0x000028040d0075a7 */ /* 0x001064000802017f */
[----:B-1----:R-:W-:Y:S05]  /*58b0*/  @!P1 NANOSLEEP.SYNCS 0x989680 ;  /* 0x009896800000995d */ /* 0x002fea0003900000 */
[----:B------:R-:W1:Y:S02]  /*58c0*/  @!P1 SYNCS.PHASECHK.TRANS64 P1, [R13+URZ+0x28], R4 ;  /* 0x000028040d0095a7 */ /* 0x000e64000802007f */
[----:B-1----:R-:W-:Y:S05]  /*58d0*/  @!P1 BRA `(.L_x_111) ;  /* 0xfffffffc00f09947 */ /* 0x002fea000383ffff */
[----:B------:R-:W-:Y:S05]  /*58e0*/  BRA `(.L_x_134) ;  /* 0xfffffff000087947 */ /* 0x000fea000383ffff */
.L_x_120:
[----:B------:R-:W-:Y:S01]  /*58f0*/  BSSY B0, `(.L_x_135) ;  /* 0x0000006000007945 */ /* 0x000fe20003800000 */
[----:B------:R-:W-:-:S07]  /*5900*/  IMAD.MOV.U32 R15, RZ, RZ, -0x1 ;  /* 0xffffffffff0f7424 */ /* 0x000fce00078e00ff */
[----:B---3-5:R-:W-:Y:S05]  /*5910*/  WARPSYNC.COLLECTIVE R15, `(.L_x_136) ;  /* 0x000000000f0c7348 */ /* 0x028fea0003c00000 */
[----:B------:R-:W-:Y:S02]  /*5920*/  ELECT P6, UR62, PT ;  /* 0x00000000003e782f */ /* 0x000fe400038c0000 */
[----:B------:R-:W-:Y:S01]  /*5930*/  MOV R14, UR62 ;  /* 0x0000003e000e7c02 */ /* 0x000fe20008000f00 */
[----:B---3-5:R-:W-:Y:S10]  /*5940*/  ENDCOLLECTIVE ;  /* 0x000000000000791b */ /* 0x028ff40003800000 */
.L_x_136:
[----:B------:R-:W-:Y:S05]  /*5950*/  BSYNC B0 ;  /* 0x0000000000007941 */ /* 0x000fea0003800000 */
.L_x_135:
[----:B------:R-:W-:Y:S05]  /*5960*/  BRA `(.L_x_137) ;  /* 0xfffffff800807947 */ /* 0x000fea000383ffff */
.L_x_124:
[----:B0-----:R0:W1:Y:S02]  /*5970*/  SYNCS.PHASECHK.TRANS64.TRYWAIT P0, [R7+URZ], R4 ;  /* 0x00000004070075a7 */ /* 0x001064000800017f */
[----:B-1----:R-:W-:Y:S05]  /*5980*/  @!P0 NANOSLEEP.SYNCS 0x989680 ;  /* 0x009896800000895d */ /* 0x002fea0003900000 */
[----:B------:R-:W1:Y:S02]  /*5990*/  @!P0 SYNCS.PHASECHK.TRANS64 P0, [R7+URZ], R4 ;  /* 0x00000004070085a7 */ /* 0x000e64000800007f */
[----:B-1----:R-:W-:Y:S05]  /*59a0*/  @!P0 BRA `(.L_x_124) ;  /* 0xfffffffc00f08947 */ /* 0x002fea000383ffff */
[----:B------:R-:W-:Y:S05]  /*59b0*/  BRA `(.L_x_138) ;  /* 0xfffffff800c07947 */ /* 0x000fea000383ffff */
.L_x_125:
[----:B0-----:R0:W1:Y:S02]  /*59c0*/  SYNCS.PHASECHK.TRANS64.TRYWAIT P0, [R8+URZ], R5 ;  /* 0x00000005080075a7 */ /* 0x001064000800017f */
[----:B-1----:R-:W-:Y:S05]  /*59d0*/  @!P0 NANOSLEEP.SYNCS 0x989680 ;  /* 0x009896800000895d */ /* 0x002fea0003900000 */
[----:B------:R-:W1:Y:S02]  /*59e0*/  @!P0 SYNCS.PHASECHK.TRANS64 P0, [R8+URZ], R5 ;  /* 0x00000005080085a7 */ /* 0x000e64000800007f */
[----:B-1----:R-:W-:Y:S05]  /*59f0*/  @!P0 BRA `(.L_x_125) ;  /* 0xfffffffc00f08947 */ /* 0x002fea000383ffff */
[----:B------:R-:W-:Y:S05]  /*5a00*/  BRA `(.L_x_139) ;  /* 0xfffffff800d07947 */ /* 0x000fea000383ffff */
.L_x_126:
[----:B0-----:R0:W1:Y:S02]  /*5a10*/  SYNCS.PHASECHK.TRANS64.TRYWAIT P0, [R9+URZ], R4 ;  /* 0x00000004090075a7 */ /* 0x001064000800017f */
[----:B-1----:R-:W-:Y:S05]  /*5a20*/  @!P0 NANOSLEEP.SYNCS 0x989680 ;  /* 0x009896800000895d */ /* 0x002fea0003900000 */
[----:B------:R-:W1:Y:S02]  /*5a30*/  @!P0 SYNCS.PHASECHK.TRANS64 P0, [R9+URZ], R4 ;  /* 0x00000004090085a7 */ /* 0x000e64000800007f */
[----:B-1----:R-:W-:Y:S05]  /*5a40*/  @!P0 BRA `(.L_x_126) ;  /* 0xfffffffc00f08947 */ /* 0x002fea000383ffff */
[----:B------:R-:W-:Y:S05]  /*5a50*/  BRA `(.L_x_140) ;  /* 0xfffffff800e07947 */ /* 0x000fea000383ffff */
.L_x_127:
[----:B0-----:R0:W1:Y:S02]  /*5a60*/  SYNCS.PHASECHK.TRANS64.TRYWAIT P0, [R6+URZ], R5 ;  /* 0x00000005060075a7 */ /* 0x001064000800017f */
[----:B-1----:R-:W-:Y:S05]  /*5a70*/  @!P0 NANOSLEEP.SYNCS 0x989680 ;  /* 0x009896800000895d */ /* 0x002fea0003900000 */
[----:B------:R-:W1:Y:S02]  /*5a80*/  @!P0 SYNCS.PHASECHK.TRANS64 P0, [R6+URZ], R5 ;  /* 0x00000005060085a7 */ /* 0x000e64000800007f */
[----:B-1----:R-:W-:Y:S05]  /*5a90*/  @!P0 BRA `(.L_x_127) ;  /* 0xfffffffc00f08947 */ /* 0x002fea000383ffff */
[----:B------:R-:W-:Y:S05]  /*5aa0*/  BRA `(.L_x_141) ;  /* 0xfffffff800e87947 */ /* 0x000fea000383ffff */
.L_x_142:
[----:B------:R-:W-:-:S00]  /*5ab0*/  BRA `(.L_x_142) ;  /* 0xfffffffc00fc7947 */ /* 0x000fc0000383ffff */
[----:B------:R-:W-:-:S00]  /*5ac0*/  NOP ;  /* 0x0000000000007918 */ /* 0x000fc00000000000 */
        /* <DEDUP_REMOVED lines=11> */
.L_x_143:


//--------------------- .nv.global.init           --------------------------
	.section	.nv.global.init,"aw",@progbits
.nv.global.init:
	.type		$str$22,@object
	.size		$str$22,($str$23 - $str$22)
$str$22:
        /*0000*/ 	.byte	0x6b, 0x5f, 0x74, 0x69, 0x6c, 0x65, 0x5f, 0x63, 0x6f, 0x75, 0x6e, 0x74, 0x20, 0x3e, 0x3d, 0x20
        /*0010*/ 	.byte	0x31, 0x00
	.type		$str$23,@object
	.size		$str$23,(__unnamed_1 - $str$23)
$str$23:
        /*0012*/ 	.byte	0x2f, 0x74, 0x6d, 0x70, 0x2f, 0x63, 0x75, 0x74, 0x6c, 0x61, 0x73, 0x73, 0x5f, 0x73, 0x77, 0x65
        /*0022*/ 	.byte	0x65, 0x70, 0x5f, 0x73, 0x72, 0x63, 0x2f, 0x69, 0x6e, 0x63, 0x6c, 0x75, 0x64, 0x65, 0x2f, 0x63
        /*0032*/ 	.byte	0x75, 0x74, 0x6c, 0x61, 0x73, 0x73, 0x2f, 0x67, 0x65, 0x6d, 0x6d, 0x2f, 0x63, 0x6f, 0x6c, 0x6c
        /*0042*/ 	.byte	0x65, 0x63, 0x74, 0x69, 0x76, 0x65, 0x2f, 0x73, 0x6d, 0x39, 0x30, 0x5f, 0x6d, 0x6d, 0x61, 0x5f
        /*0052*/ 	.byte	0x74, 0x6d, 0x61, 0x5f, 0x67, 0x6d, 0x6d, 0x61, 0x5f, 0x73, 0x73, 0x5f, 0x77, 0x61, 0x72, 0x70
        /*0062*/ 	.byte	0x73, 0x70, 0x65, 0x63, 0x69, 0x61, 0x6c, 0x69, 0x7a, 0x65, 0x64, 0x2e, 0x68, 0x70, 0x70, 0x00
	.type		__unnamed_1,@object
	.size		__unnamed_1,(.L_0 - __unnamed_1)
__unnamed_1:
        /*0072*/ 	.byte	0x76, 0x6f, 0x69, 0x64, 0x20, 0x63, 0x75, 0x74, 0x6c, 0x61, 0x73, 0x73, 0x3a, 0x3a, 0x67, 0x65
        /* <DEDUP_REMOVED lines=172> */
        /*0b42*/ 	.byte	0x6e, 0x74, 0x69, 0x74, 0x79, 0x5d, 0x00
.L_0:


//--------------------- .nv.shared._ZN7cutlass13device_kernelINS_4gemm6kernel13GemmUniversalIN4cute5tupleIJiiiiEEENS1_10collective13CollectiveMmaINS1_34MainloopSm90TmaGmmaWarpSpecializedILi5ENS5_IJNS4_1CILi1EEENSA_ILi2EEESB_EEENS1_32KernelTmaWarpSpecializedPingpongEEENS5_IJNSA_ILi64EEESG_NSA_ILi128EEEEEEaNS5_IJlSB_lEEEaSJ_NS4_8TiledMMAINS4_8MMA_AtomIJNS4_4SM904GMMA26MMA_64x64x32_S32S8S8_SS_TNEEEENS4_6LayoutINS5_IJSB_SB_SB_EEENS5_IJNSA_ILi0EEESS_SS_EEEEENS5_IJNS4_10UnderscoreESV_SV_EEEEENS4_23SM90_TMA_LOAD_MULTICASTENS4_14ComposedLayoutINS4_7SwizzleILi3ELi4ELi3EEENS4_18smem_ptr_flag_bitsILi8EEENSQ_INS5_IJNSA_ILi8EEESH_EEENS5_IJSH_SB_EEEEEEEvNS4_8identityENS4_13SM90_TMA_LOADES18_vS19_EENS_8epilogue10collective6detail29Sm90TmaWarpSpecializedAdapterINS1D_15DefaultEpilogueIaSJ_SJ_NS1C_6thread17LinearCombinationIaLi1EiiLNS1H_9ScaleType4KindE0ELNS_15FloatRoundStyleE2EaEENS1_15EpilogueDefaultEEEEEvvEEEEvNT_6ParamsE --------------------------
	.section	.nv.shared._ZN7cutlass13device_kernelINS_4gemm6kernel13GemmUniversalIN4cute5tupleIJiiiiEEENS1_10collective13CollectiveMmaINS1_34MainloopSm90TmaGmmaWarpSpecializedILi5ENS5_IJNS4_1CILi1EEENSA_ILi2EEESB_EEENS1_32KernelTmaWarpSpecializedPingpongEEENS5_IJNSA_ILi64EEESG_NSA_ILi128EEEEEEaNS5_IJlSB_lEEEaSJ_NS4_8TiledMMAINS4_8MMA_AtomIJNS4_4SM904GMMA26MMA_64x64x32_S32S8S8_SS_TNEEEENS4_6LayoutINS5_IJSB_SB_SB_EEENS5_IJNSA_ILi0EEESS_SS_EEEEENS5_IJNS4_10UnderscoreESV_SV_EEEEENS4_23SM90_TMA_LOAD_MULTICASTENS4_14ComposedLayoutINS4_7SwizzleILi3ELi4ELi3EEENS4_18smem_ptr_flag_bitsILi8EEENSQ_INS5_IJNSA_ILi8EEESH_EEENS5_IJSH_SB_EEEEEEEvNS4_8identityENS4_13SM90_TMA_LOADES18_vS19_EENS_8epilogue10collective6detail29Sm90TmaWarpSpecializedAdapterINS1D_15DefaultEpilogueIaSJ_SJ_NS1C_6thread17LinearCombinationIaLi1EiiLNS1H_9ScaleType4KindE0ELNS_15FloatRoundStyleE2EaEENS1_15EpilogueDefaultEEEEEvvEEEEvNT_6ParamsE,"aw",@nobits
	.sectionflags	@""
	.align	16
	.zero		1024


//--------------------- .nv.shared.reserved.0     --------------------------
	.section	.nv.shared.reserved.0,"aw",@nobits
	.weak		__nv_reservedSMEM_offset_0_alias
	.size		__nv_reservedSMEM_offset_0_alias, 0, 0
	.other		__nv_reservedSMEM_offset_0_alias,@"STO_CUDA_RESERVED_SHARED STV_DEFAULT"
__nv_reservedSMEM_offset_0_alias:
	.zero		0


//--------------------- .nv.global                --------------------------
	.section	.nv.global,"aw",@nobits
.nv.global:
	.type		_ZN39_INTERNAL_7b183f83_4_k_cu_05e62d06_48624cute1_E,@object
	.size		_ZN39_INTERNAL_7b183f83_4_k_cu_05e62d06_48624cute1_E,(_ZN39_INTERNAL_7b183f83_4_k_cu_05e62d06_48624cuda3std3__45__cpo6cbeginE - _ZN39_INTERNAL_7b183f83_4_k_cu_05e62d06_48624cute1_E)
_ZN39_INTERNAL_7b183f83_4_k_cu_05e62d06_48624cute1_E:
	.zero		1
	.type		_ZN39_INTERNAL_7b183f83_4_k_cu_05e62d06_48624cuda3std3__45__cpo6cbeginE,@object
	.size		_ZN39_INTERNAL_7b183f83_4_k_cu_05e62d06_48624cuda3std3__45__cpo6cbeginE,(_ZN39_INTERNAL_7b183f83_4_k_cu_05e62d06_48624cuda3std3__48in_placeE - _ZN39_INTERNAL_7b183f83_4_k_cu_05e62d06_48624cuda3std3__45__cpo6cbeginE)
_ZN39_INTERNAL_7b183f83_4_k_cu_05e62d06_48624cuda3std3__45__cpo6cbeginE:
	.zero		1
	.type		_ZN39_INTERNAL_7b183f83_4_k_cu_05e62d06_48624cuda3std3__48in_placeE,@object
	.size		_ZN39_INTERNAL_7b183f83_4_k_cu_05e62d06_48624cuda3std3__48in_placeE,(_ZN39_INTERNAL_7b183f83_4_k_cu_05e62d06_48624cuda3std6ranges3__45__cpo9iter_moveE - _ZN39_INTERNAL_7b183f83_4_k_cu_05e62d06_48624cuda3std3__48in_placeE)
_ZN39_INTERNAL_7b183f83_4_k_cu_05e62d06_48624cuda3std3__48in_placeE:
	.zero		1
	.type		_ZN39_INTERNAL_7b183f83_4_k_cu_05e62d06_48624cuda3std6ranges3__45__cpo9iter_moveE,@object
	.size		_ZN39_INTERNAL_7b183f83_4_k_cu_05e62d06_48624cuda3std6ranges3__45__cpo9iter_moveE,(_ZN39_INTERNAL_7b183f83_4_k_cu_05e62d06_48624cuda3std3__45__cpo5beginE - _ZN39_INTERNAL_7b183f83_4_k_cu_05e62d06_48624cuda3std6ranges3__45__cpo9iter_moveE)
_ZN39_INTERNAL_7b183f83_4_k_cu_05e62d06_48624cuda3std6ranges3__45__cpo9iter_moveE:
	.zero		1
	.type		_ZN39_INTERNAL_7b183f83_4_k_cu_05e62d06_48624cuda3std3__45__cpo5beginE,@object
	.size		_ZN39_INTERNAL_7b183f83_4_k_cu_05e62d06_48624cuda3std3__45__cpo5beginE,(_ZN39_INTERNAL_7b183f83_4_k_cu_05e62d06_48624cuda3std3__441_GLOBAL__N__7b183f83_4_k_cu_05e62d06_48626ignoreE - _ZN39_INTERNAL_7b183f83_4_k_cu_05e62d06_48624cuda3std3__45__cpo5beginE)
_ZN39_INTERNAL_7b183f83_4_k_cu_05e62d06_48624cuda3std3__45__cpo5beginE:
	.zero		1
	.type		_ZN39_INTERNAL_7b183f83_4_k_cu_05e62d06_48624cuda3std3__441_GLOBAL__N__7b183f83_4_k_cu_05e62d06_48626ignoreE,@object
	.size		_ZN39_INTERNAL_7b183f83_4_k_cu_05e62d06_48624cuda3std3__441_GLOBAL__N__7b183f83_4_k_cu_05e62d06_48626ignoreE,(_ZN39_INTERNAL_7b183f83_4_k_cu_05e62d06_48624cute7productE - _ZN39_INTERNAL_7b183f83_4_k_cu_05e62d06_48624cuda3std3__441_GLOBAL__N__7b183f83_4_k_cu_05e62d06_48626ignoreE)
_ZN39_INTERNAL_7b183f83_4_k_cu_05e62d06_48624cuda3std3__441_GLOBAL__N__7b183f83_4_k_cu_05e62d06_48626ignoreE:
	.zero		1
	.type		_ZN39_INTERNAL_7b183f83_4_k_cu_05e62d06_48624cute7productE,@object
	.size		_ZN39_INTERNAL_7b183f83_4_k_cu_05e62d06_48624cute7productE,(_ZN39_INTERNAL_7b183f83_4_k_cu_05e62d06_48624cuda3std3__45__cpo3endE - _ZN39_INTERNAL_7b183f83_4_k_cu_05e62d06_48624cute7productE)
_ZN39_INTERNAL_7b183f83_4_k_cu_05e62d06_48624cute7productE:
	.zero		1
	.type		_ZN39_INTERNAL_7b183f83_4_k_cu_05e62d06_48624cuda3std3__45__cpo3endE,@object
	.size		_ZN39_INTERNAL_7b183f83_4_k_cu_05e62d06_48624cuda3std3__45__cpo3endE,(_ZN39_INTERNAL_7b183f83_4_k_cu_05e62d06_48624cuda3std3__419piecewise_constructE - _ZN39_INTERNAL_7b183f83_4_k_cu_05e62d06_48624cuda3std3__45__cpo3endE)
_ZN39_INTERNAL_7b183f83_4_k_cu_05e62d06_48624cuda3std3__45__cpo3endE:
	.zero		1
	.type		_ZN39_INTERNAL_7b183f83_4_k_cu_05e62d06_48624cuda3std3__419piecewise_constructE,@object
	.size		_ZN39_INTERNAL_7b183f83_4_k_cu_05e62d06_48624cuda3std3__419piecewise_constructE,(_ZN39_INTERNAL_7b183f83_4_k_cu_05e62d06_48624cuda3std3__45__cpo4cendE - _ZN39_INTERNAL_7b183f83_4_k_cu_05e62d06_48624cuda3std3__419piecewise_constructE)
_ZN39_INTERNAL_7b183f83_4_k_cu_05e62d06_48624cuda3std3__419piecewise_constructE:
	.zero		1
	.type		_ZN39_INTERNAL_7b183f83_4_k_cu_05e62d06_48624cuda3std3__45__cpo4cendE,@object
	.size		_ZN39_INTERNAL_7b183f83_4_k_cu_05e62d06_48624cuda3std3__45__cpo4cendE,(_ZN39_INTERNAL_7b183f83_4_k_cu_05e62d06_48624cuda3std6ranges3__45__cpo4swapE - _ZN39_INTERNAL_7b183f83_4_k_cu_05e62d06_48624cuda3std3__45__cpo4cendE)
_ZN39_INTERNAL_7b183f83_4_k_cu_05e62d06_48624cuda3std3__45__cpo4cendE:
	.zero		1
	.type		_ZN39_INTERNAL_7b183f83_4_k_cu_05e62d06_48624cuda3std6ranges3__45__cpo4swapE,@object
	.size		_ZN39_INTERNAL_7b183f83_4_k_cu_05e62d06_48624cuda3std6ranges3__45__cpo4swapE,(.L_8 - _ZN39_INTERNAL_7b183f83_4_k_cu_05e62d06_48624cuda3std6ranges3__45__cpo4swapE)
_ZN39_INTERNAL_7b183f83_4_k_cu_05e62d06_48624cuda3std6ranges3__45__cpo4swapE:
	.zero		1
.L_8:


//--------------------- .nv.constant0._ZN7cutlass13device_kernelINS_4gemm6kernel13GemmUniversalIN4cute5tupleIJiiiiEEENS1_10collective13CollectiveMmaINS1_34MainloopSm90TmaGmmaWarpSpecializedILi5ENS5_IJNS4_1CILi1EEENSA_ILi2EEESB_EEENS1_32KernelTmaWarpSpecializedPingpongEEENS5_IJNSA_ILi64EEESG_NSA_ILi128EEEEEEaNS5_IJlSB_lEEEaSJ_NS4_8TiledMMAINS4_8MMA_AtomIJNS4_4SM904GMMA26MMA_64x64x32_S32S8S8_SS_TNEEEENS4_6LayoutINS5_IJSB_SB_SB_EEENS5_IJNSA_ILi0EEESS_SS_EEEEENS5_IJNS4_10UnderscoreESV_SV_EEEEENS4_23SM90_TMA_LOAD_MULTICASTENS4_14ComposedLayoutINS4_7SwizzleILi3ELi4ELi3EEENS4_18smem_ptr_flag_bitsILi8EEENSQ_INS5_IJNSA_ILi8EEESH_EEENS5_IJSH_SB_EEEEEEEvNS4_8identityENS4_13SM90_TMA_LOADES18_vS19_EENS_8epilogue10collective6detail29Sm90TmaWarpSpecializedAdapterINS1D_15DefaultEpilogueIaSJ_SJ_NS1C_6thread17LinearCombinationIaLi1EiiLNS1H_9ScaleType4KindE0ELNS_15FloatRoundStyleE2EaEENS1_15EpilogueDefaultEEEEEvvEEEEvNT_6ParamsE --------------------------
	.section	.nv.constant0._ZN7cutlass13device_kernelINS_4gemm6kernel13GemmUniversalIN4cute5tupleIJiiiiEEENS1_10collective13CollectiveMmaINS1_34MainloopSm90TmaGmmaWarpSpecializedILi5ENS5_IJNS4_1CILi1EEENSA_ILi2EEESB_EEENS1_32KernelTmaWarpSpecializedPingpongEEENS5_IJNSA_ILi64EEESG_NSA_ILi128EEEEEEaNS5_IJlSB_lEEEaSJ_NS4_8TiledMMAINS4_8MMA_AtomIJNS4_4SM904GMMA26MMA_64x64x32_S32S8S8_SS_TNEEEENS4_6LayoutINS5_IJSB_SB_SB_EEENS5_IJNSA_ILi0EEESS_SS_EEEEENS5_IJNS4_10UnderscoreESV_SV_EEEEENS4_23SM90_TMA_LOAD_MULTICASTENS4_14ComposedLayoutINS4_7SwizzleILi3ELi4ELi3EEENS4_18smem_ptr_flag_bitsILi8EEENSQ_INS5_IJNSA_ILi8EEESH_EEENS5_IJSH_SB_EEEEEEEvNS4_8identityENS4_13SM90_TMA_LOADES18_vS19_EENS_8epilogue10collective6detail29Sm90TmaWarpSpecializedAdapterINS1D_15DefaultEpilogueIaSJ_SJ_NS1C_6thread17LinearCombinationIaLi1EiiLNS1H_9ScaleType4KindE0ELNS_15FloatRoundStyleE2EaEENS1_15EpilogueDefaultEEEEEvvEEEEvNT_6ParamsE,"a",@progbits
	.sectionflags	@""
	.align	4
.nv.constant0._ZN7cutlass13device_kernelINS_4gemm6kernel13GemmUniversalIN4cute5tupleIJiiiiEEENS1_10collective13CollectiveMmaINS1_34MainloopSm90TmaGmmaWarpSpecializedILi5ENS5_IJNS4_1CILi1EEENSA_ILi2EEESB_EEENS1_32KernelTmaWarpSpecializedPingpongEEENS5_IJNSA_ILi64EEESG_NSA_ILi128EEEEEEaNS5_IJlSB_lEEEaSJ_NS4_8TiledMMAINS4_8MMA_AtomIJNS4_4SM904GMMA26MMA_64x64x32_S32S8S8_SS_TNEEEENS4_6LayoutINS5_IJSB_SB_SB_EEENS5_IJNSA_ILi0EEESS_SS_EEEEENS5_IJNS4_10UnderscoreESV_SV_EEEEENS4_23SM90_TMA_LOAD_MULTICASTENS4_14ComposedLayoutINS4_7SwizzleILi3ELi4ELi3EEENS4_18smem_ptr_flag_bitsILi8EEENSQ_INS5_IJNSA_ILi8EEESH_EEENS5_IJSH_SB_EEEEEEEvNS4_8identityENS4_13SM90_TMA_LOADES18_vS19_EENS_8epilogue10collective6detail29Sm90TmaWarpSpecializedAdapterINS1D_15DefaultEpilogueIaSJ_SJ_NS1C_6thread17LinearCombinationIaLi1EiiLNS1H_9ScaleType4KindE0ELNS_15FloatRoundStyleE2EaEENS1_15EpilogueDefaultEEEEEvvEEEEvNT_6ParamsE:
	.zero		1664


//--------------------- SYMBOLS --------------------------

	.type		.nv.reservedSmem.offset0,@object
	.size		.nv.reservedSmem.offset0,0x4
	.type		__assertfail,@function
